	.target	sm_90a

	.elftype	@"ET_EXEC"


//--------------------- .note.nv.tkinfo           --------------------------
	.section	.note.nv.tkinfo,"",@"SHT_NOTE"
	.sectionflags	@"SHF_NOTE_NV_TKINFO"
	.tkinfo
        /*0018*/ 	.word	0x00000002
        /*0030*/ 	.string	""
        /*0030*/ 	.string	"ptxas"
        /*0030*/ 	.string	"Cuda compilation tools, release 13.0, V13.0.88"
        /*0030*/ 	.string	"Build cuda_13.0.r13.0/compiler.36424714_0"
        /*0030*/ 	.string	"-arch sm_90a -m 64 "



//--------------------- .note.nv.cuinfo           --------------------------
	.section	.note.nv.cuinfo,"",@"SHT_NOTE"
	.sectionflags	@"SHF_NOTE_NV_CUINFO"
        /*0018*/ 	.short	0x0002
        /*001a*/ 	.short	0x005a
        /*001c*/ 	.short	0x0082
	.zero		2


//--------------------- .nv.info                  --------------------------
	.section	.nv.info,"",@"SHT_CUDA_INFO"
	.align	4


	//----- nvinfo : EIATTR_REGCOUNT
	.align		4
        /*0000*/ 	.byte	0x04, 0x2f
        /*0002*/ 	.short	(.L_15 - .L_14)
	.align		4
.L_14:
        /*0004*/ 	.word	index@(_ZN7cutlass13device_kernelINS_4gemm6kernel13GemmUniversalIN4cute5tupleIJiiiiEEENS1_10collective13CollectiveMmaINS1_34MainloopSm90TmaGmmaWarpSpecializedILi11ENS5_IJNS4_1CILi1EEESB_SB_EEENS1_35KernelTmaWarpSpecializedCooperativeEEENS5_IJNSA_ILi256EEENSA_ILi48EEENSA_ILi32EEEEEENS_6half_tENS5_IJlSB_lEEESJ_SK_NS4_8TiledMMAINS4_8MMA_AtomIJNS4_4SM904GMMA25MMA_64x16x16_F32F16F16_SSILNSO_5MajorE0ELSQ_0ELNSO_7ScaleInE1ELSR_1EEEEEENS4_6LayoutINS5_IJNSA_ILi2EEESB_SB_EEENS5_IJSB_NSA_ILi0EEESX_EEEEENS5_IJNS4_10UnderscoreES10_S10_EEEEENS4_13SM90_TMA_LOADENS4_14ComposedLayoutINS4_7SwizzleILi2ELi4ELi3EEENS4_18smem_ptr_flag_bitsILi16EEENSU_INS5_IJNSA_ILi8EEESH_EEENS5_IJSH_SB_EEEEEEEvNS4_8identityES13_S1D_vS1E_EENS_8epilogue10collective6detail29Sm90TmaWarpSpecializedAdapterINS1H_15DefaultEpilogueISJ_SK_SK_NS1G_6thread17LinearCombinationISJ_Li1EffLNS1L_9ScaleType4KindE0ELNS_15FloatRoundStyleE2ESJ_EENS1_15EpilogueDefaultEEEEEvvEEEEvNT_6ParamsE)
        /*0008*/ 	.word	0x000000a8


	//----- nvinfo : EIATTR_FRAME_SIZE
	.align		4
.L_15:
        /*000c*/ 	.byte	0x04, 0x11
        /*000e*/ 	.short	(.L_17 - .L_16)
	.align		4
.L_16:
        /*0010*/ 	.word	index@(_ZN7cutlass13device_kernelINS_4gemm6kernel13GemmUniversalIN4cute5tupleIJiiiiEEENS1_10collective13CollectiveMmaINS1_34MainloopSm90TmaGmmaWarpSpecializedILi11ENS5_IJNS4_1CILi1EEESB_SB_EEENS1_35KernelTmaWarpSpecializedCooperativeEEENS5_IJNSA_ILi256EEENSA_ILi48EEENSA_ILi32EEEEEENS_6half_tENS5_IJlSB_lEEESJ_SK_NS4_8TiledMMAINS4_8MMA_AtomIJNS4_4SM904GMMA25MMA_64x16x16_F32F16F16_SSILNSO_5MajorE0ELSQ_0ELNSO_7ScaleInE1ELSR_1EEEEEENS4_6LayoutINS5_IJNSA_ILi2EEESB_SB_EEENS5_IJSB_NSA_ILi0EEESX_EEEEENS5_IJNS4_10UnderscoreES10_S10_EEEEENS4_13SM90_TMA_LOADENS4_14ComposedLayoutINS4_7SwizzleILi2ELi4ELi3EEENS4_18smem_ptr_flag_bitsILi16EEENSU_INS5_IJNSA_ILi8EEESH_EEENS5_IJSH_SB_EEEEEEEvNS4_8identityES13_S1D_vS1E_EENS_8epilogue10collective6detail29Sm90TmaWarpSpecializedAdapterINS1H_15DefaultEpilogueISJ_SK_SK_NS1G_6thread17LinearCombinationISJ_Li1EffLNS1L_9ScaleType4KindE0ELNS_15FloatRoundStyleE2ESJ_EENS1_15EpilogueDefaultEEEEEvvEEEEvNT_6ParamsE)
        /*0014*/ 	.word	0x00000000


	//----- nvinfo : EIATTR_MIN_STACK_SIZE
	.align		4
.L_17:
        /*0018*/ 	.byte	0x04, 0x12
        /*001a*/ 	.short	(.L_19 - .L_18)
	.align		4
.L_18:
        /*001c*/ 	.word	index@(_ZN7cutlass13device_kernelINS_4gemm6kernel13GemmUniversalIN4cute5tupleIJiiiiEEENS1_10collective13CollectiveMmaINS1_34MainloopSm90TmaGmmaWarpSpecializedILi11ENS5_IJNS4_1CILi1EEESB_SB_EEENS1_35KernelTmaWarpSpecializedCooperativeEEENS5_IJNSA_ILi256EEENSA_ILi48EEENSA_ILi32EEEEEENS_6half_tENS5_IJlSB_lEEESJ_SK_NS4_8TiledMMAINS4_8MMA_AtomIJNS4_4SM904GMMA25MMA_64x16x16_F32F16F16_SSILNSO_5MajorE0ELSQ_0ELNSO_7ScaleInE1ELSR_1EEEEEENS4_6LayoutINS5_IJNSA_ILi2EEESB_SB_EEENS5_IJSB_NSA_ILi0EEESX_EEEEENS5_IJNS4_10UnderscoreES10_S10_EEEEENS4_13SM90_TMA_LOADENS4_14ComposedLayoutINS4_7SwizzleILi2ELi4ELi3EEENS4_18smem_ptr_flag_bitsILi16EEENSU_INS5_IJNSA_ILi8EEESH_EEENS5_IJSH_SB_EEEEEEEvNS4_8identityES13_S1D_vS1E_EENS_8epilogue10collective6detail29Sm90TmaWarpSpecializedAdapterINS1H_15DefaultEpilogueISJ_SK_SK_NS1G_6thread17LinearCombinationISJ_Li1EffLNS1L_9ScaleType4KindE0ELNS_15FloatRoundStyleE2ESJ_EENS1_15EpilogueDefaultEEEEEvvEEEEvNT_6ParamsE)
        /*0020*/ 	.word	0x00000000
.L_19:


//--------------------- .nv.compat                --------------------------
	.section	.nv.compat,"",@"SHT_CUDA_COMPAT_INFO"
	.align	4
        /*0000*/ 	.byte	0x02, 0x09, 0x01, 0x00, 0x02, 0x02, 0x04, 0x00, 0x02, 0x05, 0x05, 0x00, 0x03, 0x07, 0x01, 0x01
        /*0010*/ 	.byte	0x02, 0x03, 0x01, 0x00, 0x02, 0x06, 0x01, 0x00, 0x04, 0x0b, 0x08, 0x00, 0x00, 0x00, 0x00, 0x00
        /*0020*/ 	.byte	0x00, 0x00, 0x00, 0x00


//--------------------- .nv.info._ZN7cutlass13device_kernelINS_4gemm6kernel13GemmUniversalIN4cute5tupleIJiiiiEEENS1_10collective13CollectiveMmaINS1_34MainloopSm90TmaGmmaWarpSpecializedILi11ENS5_IJNS4_1CILi1EEESB_SB_EEENS1_35KernelTmaWarpSpecializedCooperativeEEENS5_IJNSA_ILi256EEENSA_ILi48EEENSA_ILi32EEEEEENS_6half_tENS5_IJlSB_lEEESJ_SK_NS4_8TiledMMAINS4_8MMA_AtomIJNS4_4SM904GMMA25MMA_64x16x16_F32F16F16_SSILNSO_5MajorE0ELSQ_0ELNSO_7ScaleInE1ELSR_1EEEEEENS4_6LayoutINS5_IJNSA_ILi2EEESB_SB_EEENS5_IJSB_NSA_ILi0EEESX_EEEEENS5_IJNS4_10UnderscoreES10_S10_EEEEENS4_13SM90_TMA_LOADENS4_14ComposedLayoutINS4_7SwizzleILi2ELi4ELi3EEENS4_18smem_ptr_flag_bitsILi16EEENSU_INS5_IJNSA_ILi8EEESH_EEENS5_IJSH_SB_EEEEEEEvNS4_8identityES13_S1D_vS1E_EENS_8epilogue10collective6detail29Sm90TmaWarpSpecializedAdapterINS1H_15DefaultEpilogueISJ_SK_SK_NS1G_6thread17LinearCombinationISJ_Li1EffLNS1L_9ScaleType4KindE0ELNS_15FloatRoundStyleE2ESJ_EENS1_15EpilogueDefaultEEEEEvvEEEEvNT_6ParamsE --------------------------
	.section	.nv.info._ZN7cutlass13device_kernelINS_4gemm6kernel13GemmUniversalIN4cute5tupleIJiiiiEEENS1_10collective13CollectiveMmaINS1_34MainloopSm90TmaGmmaWarpSpecializedILi11ENS5_IJNS4_1CILi1EEESB_SB_EEENS1_35KernelTmaWarpSpecializedCooperativeEEENS5_IJNSA_ILi256EEENSA_ILi48EEENSA_ILi32EEEEEENS_6half_tENS5_IJlSB_lEEESJ_SK_NS4_8TiledMMAINS4_8MMA_AtomIJNS4_4SM904GMMA25MMA_64x16x16_F32F16F16_SSILNSO_5MajorE0ELSQ_0ELNSO_7ScaleInE1ELSR_1EEEEEENS4_6LayoutINS5_IJNSA_ILi2EEESB_SB_EEENS5_IJSB_NSA_ILi0EEESX_EEEEENS5_IJNS4_10UnderscoreES10_S10_EEEEENS4_13SM90_TMA_LOADENS4_14ComposedLayoutINS4_7SwizzleILi2ELi4ELi3EEENS4_18smem_ptr_flag_bitsILi16EEENSU_INS5_IJNSA_ILi8EEESH_EEENS5_IJSH_SB_EEEEEEEvNS4_8identityES13_S1D_vS1E_EENS_8epilogue10collective6detail29Sm90TmaWarpSpecializedAdapterINS1H_15DefaultEpilogueISJ_SK_SK_NS1G_6thread17LinearCombinationISJ_Li1EffLNS1L_9ScaleType4KindE0ELNS_15FloatRoundStyleE2ESJ_EENS1_15EpilogueDefaultEEEEEvvEEEEvNT_6ParamsE,"",@"SHT_CUDA_INFO"
	.sectionflags	@""
	.align	4


	//----- nvinfo : EIATTR_CUDA_API_VERSION
	.align		4
        /*0000*/ 	.byte	0x04, 0x37
        /*0002*/ 	.short	(.L_21 - .L_20)
.L_20:
        /*0004*/ 	.word	0x00000082


	//----- nvinfo : EIATTR_KPARAM_INFO
	.align		4
.L_21:
        /*0008*/ 	.byte	0x04, 0x17
        /*000a*/ 	.short	(.L_23 - .L_22)
.L_22:
        /*000c*/ 	.word	0x00000000
        /*0010*/ 	.short	0x0000
        /*0012*/ 	.short	0x0070
        /*0014*/ 	.byte	0x00, 0xf0, 0x01, 0x10


	//----- nvinfo : EIATTR_SPARSE_MMA_MASK
	.align		4
.L_23:
        /*0018*/ 	.byte	0x03, 0x50
        /*001a*/ 	.short	0x0000


	//----- nvinfo : EIATTR_MAXREG_COUNT
	.align		4
        /*001c*/ 	.byte	0x03, 0x1b
        /*001e*/ 	.short	0x00a8


	//----- nvinfo : EIATTR_NUM_BARRIERS
	.align		4
        /*0020*/ 	.byte	0x02, 0x4c
        /*0022*/ 	.byte	0x01
	.zero		1


	//----- nvinfo : EIATTR_EXTERNS
	.align		4
        /*0024*/ 	.byte	0x04, 0x0f
        /*0026*/ 	.short	(.L_25 - .L_24)


	//   ....[0]....
	.align		4
.L_24:
        /*0028*/ 	.word	index@(__assertfail)


	//----- nvinfo : EIATTR_MERCURY_ISA_VERSION
	.align		4
.L_25:
        /*002c*/ 	.byte	0x03, 0x5f
        /*002e*/ 	.short	0x0101


	//----- nvinfo : EIATTR_INT_WARP_WIDE_INSTR_OFFSETS
	.align		4
        /*0030*/ 	.byte	0x04, 0x31
        /*0032*/ 	.short	(.L_27 - .L_26)


	//   ....[0]....
.L_26:
        /*0034*/ 	.word	0x000004c0


	//   ....[1]....
        /*0038*/ 	.word	0x000004f0


	//   ....[2]....
        /*003c*/ 	.word	0x000005d0


	//----- nvinfo : EIATTR_COOP_GROUP_MASK_REGIDS
	.align		4
.L_27:
        /*0040*/ 	.byte	0x04, 0x29
        /*0042*/ 	.short	(.L_29 - .L_28)


	//   ....[0]....
.L_28:
        /*0044*/ 	.word	0xffffffff


	//   ....[1]....
        /*0048*/ 	.word	0xffffffff


	//   ....[2]....
        /*004c*/ 	.word	0xffffffff


	//   ....[3]....
        /*0050*/ 	.word	0xffffffff


	//   ....[4]....
        /*0054*/ 	.word	0xffffffff


	//----- nvinfo : EIATTR_COOP_GROUP_INSTR_OFFSETS
	.align		4
.L_29:
        /*0058*/ 	.byte	0x04, 0x28
        /*005a*/ 	.short	(.L_31 - .L_30)


	//   ....[0]....
.L_30:
        /*005c*/ 	.word	0x00000060


	//   ....[1]....
        /*0060*/ 	.word	0x00000070


	//   ....[2]....
        /*0064*/ 	.word	0x00000130


	//   ....[3]....
        /*0068*/ 	.word	0x000003d0


	//   ....[4]....
        /*006c*/ 	.word	0x00001080


	//----- nvinfo : EIATTR_REG_RECONFIG
	.align		4
.L_31:
        /*0070*/ 	.byte	0x01, 0x54
	.zero		2


	//----- nvinfo : EIATTR_SYSCALL_OFFSETS
	.align		4
        /*0074*/ 	.byte	0x04, 0x46
        /*0076*/ 	.short	(.L_33 - .L_32)


	//   ....[0]....
.L_32:
        /*0078*/ 	.word	0x00001250


	//----- nvinfo : EIATTR_MBARRIER_INSTR_OFFSETS
	.align		4
.L_33:
        /*007c*/ 	.byte	0x04, 0x39
        /*007e*/ 	.short	(.L_35 - .L_34)


	//   ....[0]....
.L_34:
        /*0080*/ 	.word	0x00000250
        /*0084*/ 	.word	0x000000ff
        /*0088*/ 	.word	0x00000000
        /*008c*/ 	.short	0x0100
        /*008e*/ 	.byte	0x08
	.zero		1


	//   ....[1]....
        /*0090*/ 	.word	0x00000260
        /*0094*/ 	.word	0x000000ff
        /*0098*/ 	.word	0x00000058
        /*009c*/ 	.short	0x0100
        /*009e*/ 	.byte	0x08
	.zero		1


	//   ....[2]....
        /*00a0*/ 	.word	0x00000270
        /*00a4*/ 	.word	0x000000ff
        /*00a8*/ 	.word	0x00000008
        /*00ac*/ 	.short	0x0100
        /*00ae*/ 	.byte	0x08
	.zero		1


	//   ....[3]....
        /*00b0*/ 	.word	0x00000280
        /*00b4*/ 	.word	0x000000ff
        /*00b8*/ 	.word	0x00000060
        /*00bc*/ 	.short	0x0100
        /*00be*/ 	.byte	0x08
	.zero		1


	//   ....[4]....
        /*00c0*/ 	.word	0x00000290
        /*00c4*/ 	.word	0x000000ff
        /*00c8*/ 	.word	0x00000010
        /*00cc*/ 	.short	0x0100
        /*00ce*/ 	.byte	0x08
	.zero		1


	//   ....[5]....
        /*00d0*/ 	.word	0x000002a0
        /*00d4*/ 	.word	0x000000ff
        /*00d8*/ 	.word	0x00000068
        /*00dc*/ 	.short	0x0100
        /*00de*/ 	.byte	0x08
	.zero		1


	//   ....[6]....
        /*00e0*/ 	.word	0x000002b0
        /*00e4*/ 	.word	0x000000ff
        /*00e8*/ 	.word	0x00000018
        /*00ec*/ 	.short	0x0100
        /*00ee*/ 	.byte	0x08
	.zero		1


	//   ....[7]....
        /*00f0*/ 	.word	0x000002c0
        /*00f4*/ 	.word	0x000000ff
        /*00f8*/ 	.word	0x00000070
        /*00fc*/ 	.short	0x0100
        /*00fe*/ 	.byte	0x08
	.zero		1


	//   ....[8]....
        /*0100*/ 	.word	0x000002d0
        /*0104*/ 	.word	0x000000ff
        /*0108*/ 	.word	0x00000020
        /*010c*/ 	.short	0x0100
        /*010e*/ 	.byte	0x08
	.zero		1


	//   ....[9]....
        /*0110*/ 	.word	0x000002e0
        /*0114*/ 	.word	0x000000ff
        /*0118*/ 	.word	0x00000078
        /*011c*/ 	.short	0x0100
        /*011e*/ 	.byte	0x08
	.zero		1


	//   ....[10]....
        /*0120*/ 	.word	0x000002f0
        /*0124*/ 	.word	0x000000ff
        /*0128*/ 	.word	0x00000028
        /*012c*/ 	.short	0x0100
        /*012e*/ 	.byte	0x08
	.zero		1


	//   ....[11]....
        /*0130*/ 	.word	0x00000300
        /*0134*/ 	.word	0x000000ff
        /*0138*/ 	.word	0x00000080
        /*013c*/ 	.short	0x0100
        /*013e*/ 	.byte	0x08
	.zero		1


	//   ....[12]....
        /*0140*/ 	.word	0x00000310
        /*0144*/ 	.word	0x000000ff
        /*0148*/ 	.word	0x00000030
        /*014c*/ 	.short	0x0100
        /*014e*/ 	.byte	0x08
	.zero		1


	//   ....[13]....
        /*0150*/ 	.word	0x00000320
        /*0154*/ 	.word	0x000000ff
        /*0158*/ 	.word	0x00000088
        /*015c*/ 	.short	0x0100
        /*015e*/ 	.byte	0x08
	.zero		1


	//   ....[14]....
        /*0160*/ 	.word	0x00000330
        /*0164*/ 	.word	0x000000ff
        /*0168*/ 	.word	0x00000038
        /*016c*/ 	.short	0x0100
        /*016e*/ 	.byte	0x08
	.zero		1


	//   ....[15]....
        /*0170*/ 	.word	0x00000340
        /*0174*/ 	.word	0x000000ff
        /*0178*/ 	.word	0x00000090
        /*017c*/ 	.short	0x0100
        /*017e*/ 	.byte	0x08
	.zero		1


	//   ....[16]....
        /*0180*/ 	.word	0x00000350
        /*0184*/ 	.word	0x000000ff
        /*0188*/ 	.word	0x00000040
        /*018c*/ 	.short	0x0100
        /*018e*/ 	.byte	0x08
	.zero		1


	//   ....[17]....
        /*0190*/ 	.word	0x00000360
        /*0194*/ 	.word	0x000000ff
        /*0198*/ 	.word	0x00000098
        /*019c*/ 	.short	0x0100
        /*019e*/ 	.byte	0x08
	.zero		1


	//   ....[18]....
        /*01a0*/ 	.word	0x00000370
        /*01a4*/ 	.word	0x000000ff
        /*01a8*/ 	.word	0x00000048
        /*01ac*/ 	.short	0x0100
        /*01ae*/ 	.byte	0x08
	.zero		1


	//   ....[19]....
        /*01b0*/ 	.word	0x00000380
        /*01b4*/ 	.word	0x000000ff
        /*01b8*/ 	.word	0x000000a0
        /*01bc*/ 	.short	0x0100
        /*01be*/ 	.byte	0x08
	.zero		1


	//   ....[20]....
        /*01c0*/ 	.word	0x00000390
        /*01c4*/ 	.word	0x000000ff
        /*01c8*/ 	.word	0x00000050
        /*01cc*/ 	.short	0x0100
        /*01ce*/ 	.byte	0x08
	.zero		1


	//   ....[21]....
        /*01d0*/ 	.word	0x000003a0
        /*01d4*/ 	.word	0x000000ff
        /*01d8*/ 	.word	0x000000a8
        /*01dc*/ 	.short	0x0100
        /*01de*/ 	.byte	0x08
	.zero		1


	//   ....[22]....
        /*01e0*/ 	.word	0x00000640
        /*01e4*/ 	.word	0x000000ff
        /*01e8*/ 	.word	0x000000c0
        /*01ec*/ 	.short	0x0100
        /*01ee*/ 	.byte	0x06
	.zero		1


	//   ....[23]....
        /*01f0*/ 	.word	0x000006a0
        /*01f4*/ 	.word	0x000000ff
        /*01f8*/ 	.word	0x000000c8
        /*01fc*/ 	.short	0x0100
        /*01fe*/ 	.byte	0x06
	.zero		1


	//   ....[24]....
        /*0200*/ 	.word	0x000012d0
        /*0204*/ 	.word	0x00000003
        /*0208*/ 	.word	0x00000000
        /*020c*/ 	.short	0x010a
        /*020e*/ 	.byte	0x3f
	.zero		1


	//   ....[25]....
        /*0210*/ 	.word	0x00001310
        /*0214*/ 	.word	0x00000003
        /*0218*/ 	.word	0x00000000
        /*021c*/ 	.short	0x010a
        /*021e*/ 	.byte	0x3f
	.zero		1


	//   ....[26]....
        /*0220*/ 	.word	0x00001960
        /*0224*/ 	.word	0x000000ff
        /*0228*/ 	.word	0x00000000
        /*022c*/ 	.short	0x010a
        /*022e*/ 	.byte	0x07
	.zero		1


	//   ....[27]....
        /*0230*/ 	.word	0x000019a0
        /*0234*/ 	.word	0x000000ff
        /*0238*/ 	.word	0x00000000
        /*023c*/ 	.short	0x010a
        /*023e*/ 	.byte	0x07
	.zero		1


	//   ....[28]....
        /*0240*/ 	.word	0x00001ee0
        /*0244*/ 	.word	0x000000ff
        /*0248*/ 	.word	0x00000000
        /*024c*/ 	.short	0x0101
        /*024e*/ 	.byte	0x07
	.zero		1


	//   ....[29]....
        /*0250*/ 	.word	0x00002090
        /*0254*/ 	.word	0x00000000
        /*0258*/ 	.word	0x00000000
        /*025c*/ 	.short	0x0101
        /*025e*/ 	.byte	0x3f
	.zero		1


	//   ....[30]....
        /*0260*/ 	.word	0x00006680
        /*0264*/ 	.word	0x0000000e
        /*0268*/ 	.word	0x00000058
        /*026c*/ 	.short	0x010a
        /*026e*/ 	.byte	0x3f
	.zero		1


	//   ....[31]....
        /*0270*/ 	.word	0x00006a00
        /*0274*/ 	.word	0x00000006
        /*0278*/ 	.word	0x000000c8
        /*027c*/ 	.short	0x0101
        /*027e*/ 	.byte	0x3f
	.zero		1


	//   ....[32]....
        /*0280*/ 	.word	0x00007130
        /*0284*/ 	.word	0x00000007
        /*0288*/ 	.word	0x00000000
        /*028c*/ 	.short	0x010a
        /*028e*/ 	.byte	0x3f
	.zero		1


	//   ....[33]....
        /*0290*/ 	.word	0x000071b0
        /*0294*/ 	.word	0x00000009
        /*0298*/ 	.word	0x00000000
        /*029c*/ 	.short	0x010a
        /*029e*/ 	.byte	0x3f
	.zero		1


	//   ....[34]....
        /*02a0*/ 	.word	0x00007240
        /*02a4*/ 	.word	0x00000006
        /*02a8*/ 	.word	0x00000000
        /*02ac*/ 	.short	0x010a
        /*02ae*/ 	.byte	0x3f
	.zero		1


	//   ....[35]....
        /*02b0*/ 	.word	0x000072d0
        /*02b4*/ 	.word	0x00000009
        /*02b8*/ 	.word	0x00000000
        /*02bc*/ 	.short	0x010a
        /*02be*/ 	.byte	0x3f
	.zero		1


	//   ....[36]....
        /*02c0*/ 	.word	0x00007360
        /*02c4*/ 	.word	0x00000006
        /*02c8*/ 	.word	0x00000000
        /*02cc*/ 	.short	0x010a
        /*02ce*/ 	.byte	0x3f
	.zero		1


	//   ....[37]....
        /*02d0*/ 	.word	0x000073f0
        /*02d4*/ 	.word	0x00000009
        /*02d8*/ 	.word	0x00000000
        /*02dc*/ 	.short	0x010a
        /*02de*/ 	.byte	0x3f
	.zero		1


	//   ....[38]....
        /*02e0*/ 	.word	0x00007480
        /*02e4*/ 	.word	0x00000006
        /*02e8*/ 	.word	0x00000000
        /*02ec*/ 	.short	0x010a
        /*02ee*/ 	.byte	0x3f
	.zero		1


	//   ....[39]....
        /*02f0*/ 	.word	0x00007510
        /*02f4*/ 	.word	0x00000009
        /*02f8*/ 	.word	0x00000000
        /*02fc*/ 	.short	0x010a
        /*02fe*/ 	.byte	0x3f
	.zero		1


	//   ....[40]....
        /*0300*/ 	.word	0x000075a0
        /*0304*/ 	.word	0x00000006
        /*0308*/ 	.word	0x00000000
        /*030c*/ 	.short	0x010a
        /*030e*/ 	.byte	0x3f
	.zero		1


	//   ....[41]....
        /*0310*/ 	.word	0x00007630
        /*0314*/ 	.word	0x00000009
        /*0318*/ 	.word	0x00000000
        /*031c*/ 	.short	0x010a
        /*031e*/ 	.byte	0x3f
	.zero		1


	//   ....[42]....
        /*0320*/ 	.word	0x000076c0
        /*0324*/ 	.word	0x00000003
        /*0328*/ 	.word	0x00000000
        /*032c*/ 	.short	0x010a
        /*032e*/ 	.byte	0x3f
	.zero		1


	//   ....[43]....
        /*0330*/ 	.word	0x00007720
        /*0334*/ 	.word	0x00000003
        /*0338*/ 	.word	0x00000000
        /*033c*/ 	.short	0x010a
        /*033e*/ 	.byte	0x3f
	.zero		1


	//   ....[44]....
        /*0340*/ 	.word	0x00007780
        /*0344*/ 	.word	0x00000005
        /*0348*/ 	.word	0x00000000
        /*034c*/ 	.short	0x010a
        /*034e*/ 	.byte	0x3f
	.zero		1


	//   ....[45]....
        /*0350*/ 	.word	0x00007850
        /*0354*/ 	.word	0x0000000e
        /*0358*/ 	.word	0x00000058
        /*035c*/ 	.short	0x010a
        /*035e*/ 	.byte	0x3f
	.zero		1


	//   ....[46]....
        /*0360*/ 	.word	0x00007920
        /*0364*/ 	.word	0x00000007
        /*0368*/ 	.word	0x00000000
        /*036c*/ 	.short	0x010a
        /*036e*/ 	.byte	0x3f
	.zero		1


	//   ....[47]....
        /*0370*/ 	.word	0x00007970
        /*0374*/ 	.word	0x00000009
        /*0378*/ 	.word	0x00000000
        /*037c*/ 	.short	0x010a
        /*037e*/ 	.byte	0x3f
	.zero		1


	//   ....[48]....
        /*0380*/ 	.word	0x000079c0
        /*0384*/ 	.word	0x00000006
        /*0388*/ 	.word	0x00000000
        /*038c*/ 	.short	0x010a
        /*038e*/ 	.byte	0x3f
	.zero		1


	//   ....[49]....
        /*0390*/ 	.word	0x00007a10
        /*0394*/ 	.word	0x00000009
        /*0398*/ 	.word	0x00000000
        /*039c*/ 	.short	0x010a
        /*039e*/ 	.byte	0x3f
	.zero		1


	//   ....[50]....
        /*03a0*/ 	.word	0x00007a60
        /*03a4*/ 	.word	0x00000006
        /*03a8*/ 	.word	0x00000000
        /*03ac*/ 	.short	0x010a
        /*03ae*/ 	.byte	0x3f
	.zero		1


	//   ....[51]....
        /*03b0*/ 	.word	0x00007ab0
        /*03b4*/ 	.word	0x00000009
        /*03b8*/ 	.word	0x00000000
        /*03bc*/ 	.short	0x010a
        /*03be*/ 	.byte	0x3f
	.zero		1


	//   ....[52]....
        /*03c0*/ 	.word	0x00007b00
        /*03c4*/ 	.word	0x00000006
        /*03c8*/ 	.word	0x00000000
        /*03cc*/ 	.short	0x010a
        /*03ce*/ 	.byte	0x3f
	.zero		1


	//   ....[53]....
        /*03d0*/ 	.word	0x00007b50
        /*03d4*/ 	.word	0x00000009
        /*03d8*/ 	.word	0x00000000
        /*03dc*/ 	.short	0x010a
        /*03de*/ 	.byte	0x3f
	.zero		1


	//   ....[54]....
        /*03e0*/ 	.word	0x00007ba0
        /*03e4*/ 	.word	0x00000006
        /*03e8*/ 	.word	0x00000000
        /*03ec*/ 	.short	0x010a
        /*03ee*/ 	.byte	0x3f
	.zero		1


	//   ....[55]....
        /*03f0*/ 	.word	0x00007bf0
        /*03f4*/ 	.word	0x00000009
        /*03f8*/ 	.word	0x00000000
        /*03fc*/ 	.short	0x010a
        /*03fe*/ 	.byte	0x3f
	.zero		1


	//----- nvinfo : EIATTR_NUM_MBARRIERS
	.align		4
.L_35:
        /*0400*/ 	.byte	0x03, 0x38
        /*0402*/ 	.short	0x0018


	//----- nvinfo : EIATTR_EXIT_INSTR_OFFSETS
	.align		4
        /*0404*/ 	.byte	0x04, 0x1c
        /*0406*/ 	.short	(.L_37 - .L_36)


	//   ....[0]....
.L_36:
        /*0408*/ 	.word	0x000006f0


	//   ....[1]....
        /*040c*/ 	.word	0x00000fb0


	//   ....[2]....
        /*0410*/ 	.word	0x00005cf0


	//   ....[3]....
        /*0414*/ 	.word	0x00006320


	//   ....[4]....
        /*0418*/ 	.word	0x00007710


	//----- nvinfo : EIATTR_MAX_THREADS
	.align		4
.L_37:
        /*041c*/ 	.byte	0x04, 0x05
        /*041e*/ 	.short	(.L_39 - .L_38)
.L_38:
        /*0420*/ 	.word	0x00000180
        /*0424*/ 	.word	0x00000001
        /*0428*/ 	.word	0x00000001


	//----- nvinfo : EIATTR_CRS_STACK_SIZE
	.align		4
.L_39:
        /*042c*/ 	.byte	0x04, 0x1e
        /*042e*/ 	.short	(.L_41 - .L_40)
.L_40:
        /*0430*/ 	.word	0x00000000


	//----- nvinfo : EIATTR_CBANK_PARAM_SIZE
	.align		4
.L_41:
        /*0434*/ 	.byte	0x03, 0x19
        /*0436*/ 	.short	0x0470


	//----- nvinfo : EIATTR_PARAM_CBANK
	.align		4
        /*0438*/ 	.byte	0x04, 0x0a
        /*043a*/ 	.short	(.L_43 - .L_42)
	.align		4
.L_42:
        /*043c*/ 	.word	index@(.nv.constant0._ZN7cutlass13device_kernelINS_4gemm6kernel13GemmUniversalIN4cute5tupleIJiiiiEEENS1_10collective13CollectiveMmaINS1_34MainloopSm90TmaGmmaWarpSpecializedILi11ENS5_IJNS4_1CILi1EEESB_SB_EEENS1_35KernelTmaWarpSpecializedCooperativeEEENS5_IJNSA_ILi256EEENSA_ILi48EEENSA_ILi32EEEEEENS_6half_tENS5_IJlSB_lEEESJ_SK_NS4_8TiledMMAINS4_8MMA_AtomIJNS4_4SM904GMMA25MMA_64x16x16_F32F16F16_SSILNSO_5MajorE0ELSQ_0ELNSO_7ScaleInE1ELSR_1EEEEEENS4_6LayoutINS5_IJNSA_ILi2EEESB_SB_EEENS5_IJSB_NSA_ILi0EEESX_EEEEENS5_IJNS4_10UnderscoreES10_S10_EEEEENS4_13SM90_TMA_LOADENS4_14ComposedLayoutINS4_7SwizzleILi2ELi4ELi3EEENS4_18smem_ptr_flag_bitsILi16EEENSU_INS5_IJNSA_ILi8EEESH_EEENS5_IJSH_SB_EEEEEEEvNS4_8identityES13_S1D_vS1E_EENS_8epilogue10collective6detail29Sm90TmaWarpSpecializedAdapterINS1H_15DefaultEpilogueISJ_SK_SK_NS1G_6thread17LinearCombinationISJ_Li1EffLNS1L_9ScaleType4KindE0ELNS_15FloatRoundStyleE2ESJ_EENS1_15EpilogueDefaultEEEEEvvEEEEvNT_6ParamsE)
        /*0440*/ 	.short	0x0210
        /*0442*/ 	.short	0x0470


	//----- nvinfo : EIATTR_SW_WAR
	.align		4
.L_43:
        /*0444*/ 	.byte	0x04, 0x36
        /*0446*/ 	.short	(.L_45 - .L_44)
.L_44:
        /*0448*/ 	.word	0x00000008
.L_45:


//--------------------- .nv.callgraph             --------------------------
	.section	.nv.callgraph,"",@"SHT_CUDA_CALLGRAPH"
	.align	4
	.sectionentsize	8
	.align		4
        /*0000*/ 	.word	0x00000000
	.align		4
        /*0004*/ 	.word	0xffffffff
	.align		4
        /*0008*/ 	.word	index@(_ZN7cutlass13device_kernelINS_4gemm6kernel13GemmUniversalIN4cute5tupleIJiiiiEEENS1_10collective13CollectiveMmaINS1_34MainloopSm90TmaGmmaWarpSpecializedILi11ENS5_IJNS4_1CILi1EEESB_SB_EEENS1_35KernelTmaWarpSpecializedCooperativeEEENS5_IJNSA_ILi256EEENSA_ILi48EEENSA_ILi32EEEEEENS_6half_tENS5_IJlSB_lEEESJ_SK_NS4_8TiledMMAINS4_8MMA_AtomIJNS4_4SM904GMMA25MMA_64x16x16_F32F16F16_SSILNSO_5MajorE0ELSQ_0ELNSO_7ScaleInE1ELSR_1EEEEEENS4_6LayoutINS5_IJNSA_ILi2EEESB_SB_EEENS5_IJSB_NSA_ILi0EEESX_EEEEENS5_IJNS4_10UnderscoreES10_S10_EEEEENS4_13SM90_TMA_LOADENS4_14ComposedLayoutINS4_7SwizzleILi2ELi4ELi3EEENS4_18smem_ptr_flag_bitsILi16EEENSU_INS5_IJNSA_ILi8EEESH_EEENS5_IJSH_SB_EEEEEEEvNS4_8identityES13_S1D_vS1E_EENS_8epilogue10collective6detail29Sm90TmaWarpSpecializedAdapterINS1H_15DefaultEpilogueISJ_SK_SK_NS1G_6thread17LinearCombinationISJ_Li1EffLNS1L_9ScaleType4KindE0ELNS_15FloatRoundStyleE2ESJ_EENS1_15EpilogueDefaultEEEEEvvEEEEvNT_6ParamsE)
	.align		4
        /*000c*/ 	.word	index@(__assertfail)
	.align		4
        /*0010*/ 	.word	0x00000000
	.align		4
        /*0014*/ 	.word	0xfffffffe
	.align		4
        /*0018*/ 	.word	0x00000000
	.align		4
        /*001c*/ 	.word	0xfffffffd
	.align		4
        /*0020*/ 	.word	0x00000000
	.align		4
        /*0024*/ 	.word	0xfffffffc


//--------------------- .nv.constant4             --------------------------
	.section	.nv.constant4,"a",@progbits
	.align	8
	.align		8
.nv.constant4:
        /*0000*/ 	.dword	__assertfail
	.align		8
        /*0008*/ 	.dword	__unnamed_1
	.align		8
        /*0010*/ 	.dword	_ZN40_INTERNAL_9a2b7e39_4_k_cu_e34d59d6_149904cuda3std3__45__cpo5beginE
	.align		8
        /*0018*/ 	.dword	_ZN40_INTERNAL_9a2b7e39_4_k_cu_e34d59d6_149904cuda3std3__45__cpo3endE
	.align		8
        /*0020*/ 	.dword	_ZN40_INTERNAL_9a2b7e39_4_k_cu_e34d59d6_149904cuda3std3__45__cpo6cbeginE
	.align		8
        /*0028*/ 	.dword	_ZN40_INTERNAL_9a2b7e39_4_k_cu_e34d59d6_149904cuda3std3__45__cpo4cendE
	.align		8
        /*0030*/ 	.dword	_ZN40_INTERNAL_9a2b7e39_4_k_cu_e34d59d6_149904cuda3std3__442_GLOBAL__N__9a2b7e39_4_k_cu_e34d59d6_149906ignoreE
	.align		8
        /*0038*/ 	.dword	_ZN40_INTERNAL_9a2b7e39_4_k_cu_e34d59d6_149904cuda3std3__419piecewise_constructE
	.align		8
        /*0040*/ 	.dword	_ZN40_INTERNAL_9a2b7e39_4_k_cu_e34d59d6_149904cuda3std3__48in_placeE
	.align		8
        /*0048*/ 	.dword	_ZN40_INTERNAL_9a2b7e39_4_k_cu_e34d59d6_149904cuda3std6ranges3__45__cpo4swapE
	.align		8
        /*0050*/ 	.dword	_ZN40_INTERNAL_9a2b7e39_4_k_cu_e34d59d6_149904cuda3std6ranges3__45__cpo9iter_moveE
	.align		8
        /*0058*/ 	.dword	_ZN40_INTERNAL_9a2b7e39_4_k_cu_e34d59d6_149904cute7productE
	.align		8
        /*0060*/ 	.dword	_ZN40_INTERNAL_9a2b7e39_4_k_cu_e34d59d6_149904cute1_E
	.align		8
        /*0068*/ 	.dword	$str$22
	.align		8
        /*0070*/ 	.dword	$str$23


//--------------------- .text._ZN7cutlass13device_kernelINS_4gemm6kernel13GemmUniversalIN4cute5tupleIJiiiiEEENS1_10collective13CollectiveMmaINS1_34MainloopSm90TmaGmmaWarpSpecializedILi11ENS5_IJNS4_1CILi1EEESB_SB_EEENS1_35KernelTmaWarpSpecializedCooperativeEEENS5_IJNSA_ILi256EEENSA_ILi48EEENSA_ILi32EEEEEENS_6half_tENS5_IJlSB_lEEESJ_SK_NS4_8TiledMMAINS4_8MMA_AtomIJNS4_4SM904GMMA25MMA_64x16x16_F32F16F16_SSILNSO_5MajorE0ELSQ_0ELNSO_7ScaleInE1ELSR_1EEEEEENS4_6LayoutINS5_IJNSA_ILi2EEESB_SB_EEENS5_IJSB_NSA_ILi0EEESX_EEEEENS5_IJNS4_10UnderscoreES10_S10_EEEEENS4_13SM90_TMA_LOADENS4_14ComposedLayoutINS4_7SwizzleILi2ELi4ELi3EEENS4_18smem_ptr_flag_bitsILi16EEENSU_INS5_IJNSA_ILi8EEESH_EEENS5_IJSH_SB_EEEEEEEvNS4_8identityES13_S1D_vS1E_EENS_8epilogue10collective6detail29Sm90TmaWarpSpecializedAdapterINS1H_15DefaultEpilogueISJ_SK_SK_NS1G_6thread17LinearCombinationISJ_Li1EffLNS1L_9ScaleType4KindE0ELNS_15FloatRoundStyleE2ESJ_EENS1_15EpilogueDefaultEEEEEvvEEEEvNT_6ParamsE --------------------------
	.section	.text._ZN7cutlass13device_kernelINS_4gemm6kernel13GemmUniversalIN4cute5tupleIJiiiiEEENS1_10collective13CollectiveMmaINS1_34MainloopSm90TmaGmmaWarpSpecializedILi11ENS5_IJNS4_1CILi1EEESB_SB_EEENS1_35KernelTmaWarpSpecializedCooperativeEEENS5_IJNSA_ILi256EEENSA_ILi48EEENSA_ILi32EEEEEENS_6half_tENS5_IJlSB_lEEESJ_SK_NS4_8TiledMMAINS4_8MMA_AtomIJNS4_4SM904GMMA25MMA_64x16x16_F32F16F16_SSILNSO_5MajorE0ELSQ_0ELNSO_7ScaleInE1ELSR_1EEEEEENS4_6LayoutINS5_IJNSA_ILi2EEESB_SB_EEENS5_IJSB_NSA_ILi0EEESX_EEEEENS5_IJNS4_10UnderscoreES10_S10_EEEEENS4_13SM90_TMA_LOADENS4_14ComposedLayoutINS4_7SwizzleILi2ELi4ELi3EEENS4_18smem_ptr_flag_bitsILi16EEENSU_INS5_IJNSA_ILi8EEESH_EEENS5_IJSH_SB_EEEEEEEvNS4_8identityES13_S1D_vS1E_EENS_8epilogue10collective6detail29Sm90TmaWarpSpecializedAdapterINS1H_15DefaultEpilogueISJ_SK_SK_NS1G_6thread17LinearCombinationISJ_Li1EffLNS1L_9ScaleType4KindE0ELNS_15FloatRoundStyleE2ESJ_EENS1_15EpilogueDefaultEEEEEvvEEEEvNT_6ParamsE,"ax",@progbits
	.align	128
.text._ZN7cutlass13device_kernelINS_4gemm6kernel13GemmUniversalIN4cute5tupleIJiiiiEEENS1_10collective13CollectiveMmaINS1_34MainloopSm90TmaGmmaWarpSpecializedILi11ENS5_IJNS4_1CILi1EEESB_SB_EEENS1_35KernelTmaWarpSpecializedCooperativeEEENS5_IJNSA_ILi256EEENSA_ILi48EEENSA_ILi32EEEEEENS_6half_tENS5_IJlSB_lEEESJ_SK_NS4_8TiledMMAINS4_8MMA_AtomIJNS4_4SM904GMMA25MMA_64x16x16_F32F16F16_SSILNSO_5MajorE0ELSQ_0ELNSO_7ScaleInE1ELSR_1EEEEEENS4_6LayoutINS5_IJNSA_ILi2EEESB_SB_EEENS5_IJSB_NSA_ILi0EEESX_EEEEENS5_IJNS4_10UnderscoreES10_S10_EEEEENS4_13SM90_TMA_LOADENS4_14ComposedLayoutINS4_7SwizzleILi2ELi4ELi3EEENS4_18smem_ptr_flag_bitsILi16EEENSU_INS5_IJNSA_ILi8EEESH_EEENS5_IJSH_SB_EEEEEEEvNS4_8identityES13_S1D_vS1E_EENS_8epilogue10collective6detail29Sm90TmaWarpSpecializedAdapterINS1H_15DefaultEpilogueISJ_SK_SK_NS1G_6thread17LinearCombinationISJ_Li1EffLNS1L_9ScaleType4KindE0ELNS_15FloatRoundStyleE2ESJ_EENS1_15EpilogueDefaultEEEEEvvEEEEvNT_6ParamsE:
        .type           _ZN7cutlass13device_kernelINS_4gemm6kernel13GemmUniversalIN4cute5tupleIJiiiiEEENS1_10collective13CollectiveMmaINS1_34MainloopSm90TmaGmmaWarpSpecializedILi11ENS5_IJNS4_1CILi1EEESB_SB_EEENS1_35KernelTmaWarpSpecializedCooperativeEEENS5_IJNSA_ILi256EEENSA_ILi48EEENSA_ILi32EEEEEENS_6half_tENS5_IJlSB_lEEESJ_SK_NS4_8TiledMMAINS4_8MMA_AtomIJNS4_4SM904GMMA25MMA_64x16x16_F32F16F16_SSILNSO_5MajorE0ELSQ_0ELNSO_7ScaleInE1ELSR_1EEEEEENS4_6LayoutINS5_IJNSA_ILi2EEESB_SB_EEENS5_IJSB_NSA_ILi0EEESX_EEEEENS5_IJNS4_10UnderscoreES10_S10_EEEEENS4_13SM90_TMA_LOADENS4_14ComposedLayoutINS4_7SwizzleILi2ELi4ELi3EEENS4_18smem_ptr_flag_bitsILi16EEENSU_INS5_IJNSA_ILi8EEESH_EEENS5_IJSH_SB_EEEEEEEvNS4_8identityES13_S1D_vS1E_EENS_8epilogue10collective6detail29Sm90TmaWarpSpecializedAdapterINS1H_15DefaultEpilogueISJ_SK_SK_NS1G_6thread17LinearCombinationISJ_Li1EffLNS1L_9ScaleType4KindE0ELNS_15FloatRoundStyleE2ESJ_EENS1_15EpilogueDefaultEEEEEvvEEEEvNT_6ParamsE,@function
        .size           _ZN7cutlass13device_kernelINS_4gemm6kernel13GemmUniversalIN4cute5tupleIJiiiiEEENS1_10collective13CollectiveMmaINS1_34MainloopSm90TmaGmmaWarpSpecializedILi11ENS5_IJNS4_1CILi1EEESB_SB_EEENS1_35KernelTmaWarpSpecializedCooperativeEEENS5_IJNSA_ILi256EEENSA_ILi48EEENSA_ILi32EEEEEENS_6half_tENS5_IJlSB_lEEESJ_SK_NS4_8TiledMMAINS4_8MMA_AtomIJNS4_4SM904GMMA25MMA_64x16x16_F32F16F16_SSILNSO_5MajorE0ELSQ_0ELNSO_7ScaleInE1ELSR_1EEEEEENS4_6LayoutINS5_IJNSA_ILi2EEESB_SB_EEENS5_IJSB_NSA_ILi0EEESX_EEEEENS5_IJNS4_10UnderscoreES10_S10_EEEEENS4_13SM90_TMA_LOADENS4_14ComposedLayoutINS4_7SwizzleILi2ELi4ELi3EEENS4_18smem_ptr_flag_bitsILi16EEENSU_INS5_IJNSA_ILi8EEESH_EEENS5_IJSH_SB_EEEEEEEvNS4_8identityES13_S1D_vS1E_EENS_8epilogue10collective6detail29Sm90TmaWarpSpecializedAdapterINS1H_15DefaultEpilogueISJ_SK_SK_NS1G_6thread17LinearCombinationISJ_Li1EffLNS1L_9ScaleType4KindE0ELNS_15FloatRoundStyleE2ESJ_EENS1_15EpilogueDefaultEEEEEvvEEEEvNT_6ParamsE,(.L_x_175 - _ZN7cutlass13device_kernelINS_4gemm6kernel13GemmUniversalIN4cute5tupleIJiiiiEEENS1_10collective13CollectiveMmaINS1_34MainloopSm90TmaGmmaWarpSpecializedILi11ENS5_IJNS4_1CILi1EEESB_SB_EEENS1_35KernelTmaWarpSpecializedCooperativeEEENS5_IJNSA_ILi256EEENSA_ILi48EEENSA_ILi32EEEEEENS_6half_tENS5_IJlSB_lEEESJ_SK_NS4_8TiledMMAINS4_8MMA_AtomIJNS4_4SM904GMMA25MMA_64x16x16_F32F16F16_SSILNSO_5MajorE0ELSQ_0ELNSO_7ScaleInE1ELSR_1EEEEEENS4_6LayoutINS5_IJNSA_ILi2EEESB_SB_EEENS5_IJSB_NSA_ILi0EEESX_EEEEENS5_IJNS4_10UnderscoreES10_S10_EEEEENS4_13SM90_TMA_LOADENS4_14ComposedLayoutINS4_7SwizzleILi2ELi4ELi3EEENS4_18smem_ptr_flag_bitsILi16EEENSU_INS5_IJNSA_ILi8EEESH_EEENS5_IJSH_SB_EEEEEEEvNS4_8identityES13_S1D_vS1E_EENS_8epilogue10collective6detail29Sm90TmaWarpSpecializedAdapterINS1H_15DefaultEpilogueISJ_SK_SK_NS1G_6thread17LinearCombinationISJ_Li1EffLNS1L_9ScaleType4KindE0ELNS_15FloatRoundStyleE2ESJ_EENS1_15EpilogueDefaultEEEEEvvEEEEvNT_6ParamsE)
        .other          _ZN7cutlass13device_kernelINS_4gemm6kernel13GemmUniversalIN4cute5tupleIJiiiiEEENS1_10collective13CollectiveMmaINS1_34MainloopSm90TmaGmmaWarpSpecializedILi11ENS5_IJNS4_1CILi1EEESB_SB_EEENS1_35KernelTmaWarpSpecializedCooperativeEEENS5_IJNSA_ILi256EEENSA_ILi48EEENSA_ILi32EEEEEENS_6half_tENS5_IJlSB_lEEESJ_SK_NS4_8TiledMMAINS4_8MMA_AtomIJNS4_4SM904GMMA25MMA_64x16x16_F32F16F16_SSILNSO_5MajorE0ELSQ_0ELNSO_7ScaleInE1ELSR_1EEEEEENS4_6LayoutINS5_IJNSA_ILi2EEESB_SB_EEENS5_IJSB_NSA_ILi0EEESX_EEEEENS5_IJNS4_10UnderscoreES10_S10_EEEEENS4_13SM90_TMA_LOADENS4_14ComposedLayoutINS4_7SwizzleILi2ELi4ELi3EEENS4_18smem_ptr_flag_bitsILi16EEENSU_INS5_IJNSA_ILi8EEESH_EEENS5_IJSH_SB_EEEEEEEvNS4_8identityES13_S1D_vS1E_EENS_8epilogue10collective6detail29Sm90TmaWarpSpecializedAdapterINS1H_15DefaultEpilogueISJ_SK_SK_NS1G_6thread17LinearCombinationISJ_Li1EffLNS1L_9ScaleType4KindE0ELNS_15FloatRoundStyleE2ESJ_EENS1_15EpilogueDefaultEEEEEvvEEEEvNT_6ParamsE,@"STO_CUDA_ENTRY STV_DEFAULT"
_ZN7cutlass13device_kernelINS_4gemm6kernel13GemmUniversalIN4cute5tupleIJiiiiEEENS1_10collective13CollectiveMmaINS1_34MainloopSm90TmaGmmaWarpSpecializedILi11ENS5_IJNS4_1CILi1EEESB_SB_EEENS1_35KernelTmaWarpSpecializedCooperativeEEENS5_IJNSA_ILi256EEENSA_ILi48EEENSA_ILi32EEEEEENS_6half_tENS5_IJlSB_lEEESJ_SK_NS4_8TiledMMAINS4_8MMA_AtomIJNS4_4SM904GMMA25MMA_64x16x16_F32F16F16_SSILNSO_5MajorE0ELSQ_0ELNSO_7ScaleInE1ELSR_1EEEEEENS4_6LayoutINS5_IJNSA_ILi2EEESB_SB_EEENS5_IJSB_NSA_ILi0EEESX_EEEEENS5_IJNS4_10UnderscoreES10_S10_EEEEENS4_13SM90_TMA_LOADENS4_14ComposedLayoutINS4_7SwizzleILi2ELi4ELi3EEENS4_18smem_ptr_flag_bitsILi16EEENSU_INS5_IJNSA_ILi8EEESH_EEENS5_IJSH_SB_EEEEEEEvNS4_8identityES13_S1D_vS1E_EENS_8epilogue10collective6detail29Sm90TmaWarpSpecializedAdapterINS1H_15DefaultEpilogueISJ_SK_SK_NS1G_6thread17LinearCombinationISJ_Li1EffLNS1L_9ScaleType4KindE0ELNS_15FloatRoundStyleE2ESJ_EENS1_15EpilogueDefaultEEEEEvvEEEEvNT_6ParamsE:
[----:B------:R-:W0:Y:S01]  /*0000*/  LDC R1, c[0x0][0x28] ;  /* 0x00000a00ff017b82 */ /* 0x000e220000000800 */
[----:B------:R-:W1:Y:S01]  /*0010*/  S2R R18, SR_TID.X ;  /* 0x0000000000127919 */ /* 0x000e620000002100 */
[----:B------:R-:W-:Y:S01]  /*0020*/  ELECT P0, URZ, PT ;  /* 0x00000000003f782f */ /* 0x000fe20003800000 */
[----:B------:R-:W-:Y:S01]  /*0030*/  BSSY B0, `(.L_x_0) ;  /* 0x000000f000007945 */ /* 0x000fe20003800000 */
[--C-:B-1----:R-:W-:Y:S02]  /*0040*/  SHF.R.U32.HI R0, RZ, 0x5, R18.reuse ;  /* 0x00000005ff007819 */ /* 0x102fe40000011612 */
[----:B------:R-:W-:-:S03]  /*0050*/  SHF.R.U32.HI R22, RZ, 0x7, R18 ;  /* 0x00000007ff167819 */ /* 0x000fc60000011612 */
[----:B------:R-:W1:Y:S04]  /*0060*/  SHFL.IDX PT, R5, R0, RZ, 0x1f ;  /* 0x00001fff00057589 */ /* 0x000e6800000e0000 */
[----:B------:R2:W3:Y:S01]  /*0070*/  SHFL.IDX PT, R8, R22, RZ, 0x1f ;  /* 0x00001fff16087589 */ /* 0x0004e200000e0000 */
[----:B-1----:R-:W-:-:S13]  /*0080*/  ISETP.NE.OR P0, PT, R5, RZ, !P0 ;  /* 0x000000ff0500720c */ /* 0x002fda0004705670 */
[----:B0-23--:R-:W-:Y:S05]  /*0090*/  @P0 BRA `(.L_x_1) ;  /* 0x0000000000200947 */ /* 0x00dfea0003800000 */
[----:B------:R-:W-:Y:S02]  /*00a0*/  ULDC.64 UR4, c[0x0][0x198] ;  /* 0x0000660000047ab9 */ /* 0x000fe40000000a00 */
[----:B------:R-:W-:Y:S02]  /*00b0*/  UIADD3 UR6, UP0, UR4, 0xf0, URZ ;  /* 0x000000f004067890 */ /* 0x000fe4000ff1e03f */
[----:B------:R-:W-:Y:S02]  /*00c0*/  UIADD3 UR4, UP1, UR4, 0x1f0, URZ ;  /* 0x000001f004047890 */ /* 0x000fe4000ff3e03f */
[----:B------:R-:W-:Y:S02]  /*00d0*/  UIADD3.X UR7, URZ, UR5, URZ, UP0, !UPT ;  /* 0x000000053f077290 */ /* 0x000fe400087fe43f */
[----:B------:R-:W-:-:S07]  /*00e0*/  UIADD3.X UR5, URZ, UR5, URZ, UP1, !UPT ;  /* 0x000000053f057290 */ /* 0x000fce0008ffe43f */
[----:B------:R0:W-:Y:S02]  /*00f0*/  UTMACCTL.PF [UR6] ;  /* 0x00000000060079b9 */ /* 0x0001e40008040000 */
[----:B------:R0:W-:Y:S02]  /*0100*/  UTMACCTL.PF [UR4] ;  /* 0x00000000040079b9 */ /* 0x0001e40008040000 */
[----:B0-----:R-:W-:Y:S01]  /*0110*/  NOP ;  /* 0x0000000000007918 */ /* 0x001fe20000000000 */
.L_x_1:
[----:B------:R-:W-:Y:S05]  /*0120*/  BSYNC B0 ;  /* 0x0000000000007941 */ /* 0x000fea0003800000 */
.L_x_0:
[----:B------:R-:W0:Y:S02]  /*0130*/  SHFL.IDX PT, R2, R0, RZ, 0x1f ;  /* 0x00001fff00027589 */ /* 0x000e2400000e0000 */
[----:B0-----:R-:W-:-:S13]  /*0140*/  ISETP.NE.AND P0, PT, R2, RZ, PT ;  /* 0x000000ff0200720c */ /* 0x001fda0003f05270 */
[----:B------:R-:W-:Y:S05]  /*0150*/  @P0 BRA `(.L_x_2) ;  /* 0x00000000009c0947 */ /* 0x000fea0003800000 */
[----:B------:R-:W-:Y:S01]  /*0160*/  ELECT P0, URZ, PT ;  /* 0x00000000003f782f */ /* 0x000fe20003800000 */
[----:B------:R-:W-:-:S12]  /*0170*/  BSSY B0, `(.L_x_2) ;  /* 0x0000025000007945 */ /* 0x000fd80003800000 */
[----:B------:R-:W-:Y:S05]  /*0180*/  @!P0 BRA `(.L_x_3) ;  /* 0x00000000008c8947 */ /* 0x000fea0003800000 */
[----:B------:R-:W0:Y:S01]  /*0190*/  S2UR UR8, SR_CgaCtaId ;  /* 0x00000000000879c3 */ /* 0x000e220000008800 */
[----:B------:R-:W-:Y:S01]  /*01a0*/  UMOV UR4, 0x400 ;  /* 0x0000040000047882 */ /* 0x000fe20000000000 */
[----:B------:R-:W-:Y:S01]  /*01b0*/  UMOV UR5, 0x1 ;  /* 0x0000000100057882 */ /* 0x000fe20000000000 */
[----:B------:R-:W-:Y:S02]  /*01c0*/  UMOV UR6, 0x100 ;  /* 0x0000010000067882 */ /* 0x000fe40000000000 */
[----:B------:R-:W-:-:S04]  /*01d0*/  UIADD3 UR6, -UR6, 0x100000, URZ ;  /* 0x0010000006067890 */ /* 0x000fc8000fffe13f */
[----:B------:R-:W-:Y:S02]  /*01e0*/  USHF.L.U32 UR7, UR6, 0xb, URZ ;  /* 0x0000000b06077899 */ /* 0x000fe4000800063f */
[----:B------:R-:W-:Y:S02]  /*01f0*/  USHF.L.U32 UR6, UR6, 0x1, URZ ;  /* 0x0000000106067899 */ /* 0x000fe4000800063f */
[----:B0-----:R-:W-:Y:S02]  /*0200*/  ULEA UR8, UR8, UR4, 0x18 ;  /* 0x0000000408087291 */ /* 0x001fe4000f8ec03f */
[----:B------:R-:W-:-:S04]  /*0210*/  UIADD3 UR4, -UR5, 0x100000, URZ ;  /* 0x0010000005047890 */ /* 0x000fc8000fffe13f */
[----:B------:R-:W-:Y:S02]  /*0220*/  USHF.L.U32 UR5, UR4, 0xb, URZ ;  /* 0x0000000b04057899 */ /* 0x000fe4000800063f */
[----:B------:R-:W-:Y:S01]  /*0230*/  USHF.L.U32 UR4, UR4, 0x1, URZ ;  /* 0x0000000104047899 */ /* 0x000fe2000800063f */
[----:B------:R-:W0:Y:S11]  /*0240*/  FENCE.VIEW.ASYNC.S ;  /* 0x00000000000073c6 */ /* 0x000e360000000000 */
[----:B0-----:R0:W1:Y:S01]  /*0250*/  SYNCS.EXCH.64 URZ, [UR8], UR4 ;  /* 0x00000004083f75b2 */ /* 0x0010620008000100 */
[----:B------:R0:W2:Y:S01]  /*0260*/  SYNCS.EXCH.64 URZ, [UR8+0x58], UR6 ;  /* 0x00005806083f75b2 */ /* 0x0000a20008000100 */
[----:B------:R0:W3:Y:S01]  /*0270*/  SYNCS.EXCH.64 URZ, [UR8+0x8], UR4 ;  /* 0x00000804083f75b2 */ /* 0x0000e20008000100 */
[----:B------:R0:W4:Y:S01]  /*0280*/  SYNCS.EXCH.64 URZ, [UR8+0x60], UR6 ;  /* 0x00006006083f75b2 */ /* 0x0001220008000100 */
[----:B------:R0:W0:Y:S01]  /*0290*/  SYNCS.EXCH.64 URZ, [UR8+0x10], UR4 ;  /* 0x00001004083f75b2 */ /* 0x0000220008000100 */
        /* <DEDUP_REMOVED lines=17> */
[----:B------:R-:W-:Y:S01]  /*03b0*/  NOP ;  /* 0x0000000000007918 */ /* 0x000fe20000000000 */
.L_x_3:
[----:B0-----:R-:W-:Y:S05]  /*03c0*/  BSYNC B0 ;  /* 0x0000000000007941 */ /* 0x001fea0003800000 */
.L_x_2:
[----:B------:R-:W0:Y:S01]  /*03d0*/  SHFL.IDX PT, R0, R0, RZ, 0x1f ;  /* 0x00001fff00007589 */ /* 0x000e2200000e0000 */
[----:B------:R-:W-:Y:S01]  /*03e0*/  ELECT P0, URZ, PT ;  /* 0x00000000003f782f */ /* 0x000fe20003800000 */
[----:B------:R-:W5:Y:S01]  /*03f0*/  LDC R2, c[0x0][0x65c] ;  /* 0x00019700ff027b82 */ /* 0x000f620000000800 */
[----:B------:R-:W-:Y:S01]  /*0400*/  SHF.R.S32.HI R6, RZ, 0x1f, R5 ;  /* 0x0000001fff067819 */ /* 0x000fe20000011405 */
[----:B------:R-:W1:Y:S01]  /*0410*/  S2R R3, SR_CTAID.Y ;  /* 0x0000000000037919 */ /* 0x000e620000002600 */
[----:B------:R-:W-:Y:S01]  /*0420*/  UMOV UR4, 0x20 ;  /* 0x0000002000047882 */ /* 0x000fe20000000000 */
[----:B------:R-:W-:Y:S01]  /*0430*/  ISETP.NE.AND P2, PT, R8, RZ, PT ;  /* 0x000000ff0800720c */ /* 0x000fe20003f45270 */
[----:B------:R-:W-:Y:S01]  /*0440*/  NOP ;  /* 0x0000000000007918 */ /* 0x000fe20000000000 */
[----:B------:R-:W2:Y:S01]  /*0450*/  S2R R4, SR_CTAID.X ;  /* 0x0000000000047919 */ /* 0x000ea20000002500 */
[----:B------:R-:W-:Y:S01]  /*0460*/  LEA.HI R6, R6, R5, RZ, 0x2 ;  /* 0x0000000506067211 */ /* 0x000fe200078f10ff */
[----:B------:R-:W-:Y:S01]  /*0470*/  NOP ;  /* 0x0000000000007918 */ /* 0x000fe20000000000 */
[----:B0-----:R-:W-:-:S02]  /*0480*/  ISETP.NE.OR P0, PT, R0, RZ, !P0 ;  /* 0x000000ff0000720c */ /* 0x001fc40004705670 */
[----:B-----5:R-:W-:-:S04]  /*0490*/  ISETP.NE.AND P3, PT, R2, 0x1, PT ;  /* 0x000000010200780c */ /* 0x020fc80003f65270 */
[----:B------:R-:W-:Y:S02]  /*04a0*/  P2R R0, PR, RZ, 0x8 ;  /* 0x00000008ff007803 */ /* 0x000fe40000000000 */
[----:B------:R-:W-:-:S05]  /*04b0*/  LOP3.LUT R0, R6, 0xfffffffc, RZ, 0xc0, !PT ;  /* 0xfffffffc06007812 */ /* 0x000fca00078ec0ff */
[----:B------:R-:W-:Y:S01]  /*04c0*/  VOTEU.ALL UP0, P0 ;  /* 0x00000000003f7886 */ /* 0x000fe20000000000 */
[----:B------:R-:W-:Y:S01]  /*04d0*/  IMAD.IADD R0, R5, 0x1, -R0 ;  /* 0x0000000105007824 */ /* 0x000fe200078e0a00 */
[----:B------:R-:W2:Y:S01]  /*04e0*/  @P3 LDC R17, c[0x0][0x10] ;  /* 0x00000400ff113b82 */ /* 0x000ea20000000800 */
[----:B------:R-:W-:Y:S01]  /*04f0*/  VOTEU.ALL UP1, P0 ;  /* 0x00000000003f7886 */ /* 0x000fe20000020000 */
[----:B-1----:R-:W-:Y:S01]  /*0500*/  @P3 IMAD.MOV.U32 R6, RZ, RZ, R3 ;  /* 0x000000ffff063224 */ /* 0x002fe200078e0003 */
[----:B------:R-:W-:Y:S01]  /*0510*/  @!UP0 UMOV UR6, 0x400 ;  /* 0x0000040000068882 */ /* 0x000fe20000000000 */
[----:B------:R-:W-:-:S04]  /*0520*/  @!UP0 UIADD3 UR4, -UR4, 0x100000, URZ ;  /* 0x0010000004048890 */ /* 0x000fc8000fffe13f */
[----:B------:R-:W-:Y:S02]  /*0530*/  @!UP0 USHF.L.U32 UR5, UR4, 0xb, URZ ;  /* 0x0000000b04058899 */ /* 0x000fe4000800063f */
[----:B------:R-:W-:Y:S01]  /*0540*/  @!UP0 USHF.L.U32 UR4, UR4, 0x1, URZ ;  /* 0x0000000104048899 */ /* 0x000fe2000800063f */
[----:B------:R-:W-:Y:S02]  /*0550*/  @P3 IMAD.MOV.U32 R7, RZ, RZ, RZ ;  /* 0x000000ffff073224 */ /* 0x000fe400078e00ff */
[----:B------:R-:W-:Y:S01]  /*0560*/  IMAD.MOV.U32 R5, RZ, RZ, RZ ;  /* 0x000000ffff057224 */ /* 0x000fe200078e00ff */
[----:B------:R-:W0:Y:S01]  /*0570*/  @!UP0 S2UR UR7, SR_CgaCtaId ;  /* 0x00000000000789c3 */ /* 0x000e220000008800 */
[----:B------:R-:W-:-:S07]  /*0580*/  @P3 IMAD.MOV.U32 R11, RZ, RZ, RZ ;  /* 0x000000ffff0b3224 */ /* 0x000fce00078e00ff */
[----:B------:R-:W1:Y:S01]  /*0590*/  @!P3 LDC R9, c[0x0][0xc] ;  /* 0x00000300ff09bb82 */ /* 0x000e620000000800 */
[----:B--2---:R-:W-:-:S04]  /*05a0*/  @P3 IMAD.WIDE.U32 R16, R4, R17, R6 ;  /* 0x0000001104103225 */ /* 0x004fc800078e0006 */
[----:B------:R-:W-:Y:S01]  /*05b0*/  @P3 IMAD.IADD R17, R17, 0x1, R11 ;  /* 0x0000000111113824 */ /* 0x000fe200078e020b */
[----:B0-----:R-:W-:Y:S01]  /*05c0*/  @!UP0 ULEA UR6, UR7, UR6, 0x18 ;  /* 0x0000000607068291 */ /* 0x001fe2000f8ec03f */
[----:B------:R-:W-:Y:S01]  /*05d0*/  VOTEU.ALL UP0, P0 ;  /* 0x00000000003f7886 */ /* 0x000fe20000000000 */
[----:B------:R-:W-:-:S04]  /*05e0*/  ISETP.NE.AND P0, PT, R0, 0x3, PT ;  /* 0x000000030000780c */ /* 0x000fc80003f05270 */
[----:B------:R-:W-:Y:S01]  /*05f0*/  ISETP.EQ.OR P0, PT, R0, RZ, !P0 ;  /* 0x000000ff0000720c */ /* 0x000fe20004702670 */
[----:B-1----:R-:W-:-:S03]  /*0600*/  @!P3 IMAD.WIDE.U32 R6, R9, R3, R4 ;  /* 0x000000030906b225 */ /* 0x002fc600078e0004 */
[C---:B------:R-:W-:Y:S01]  /*0610*/  ISETP.EQ.AND P0, PT, R8.reuse, RZ, P0 ;  /* 0x000000ff0800720c */ /* 0x040fe20000702270 */
[----:B------:R-:W-:Y:S01]  /*0620*/  VIADD R8, R8, 0xffffffff ;  /* 0xffffffff08087836 */ /* 0x000fe20000000000 */
[----:B------:R-:W0:Y:S02]  /*0630*/  FENCE.VIEW.ASYNC.S ;  /* 0x00000000000073c6 */ /* 0x000e240000000000 */
[----:B0-----:R0:W3:Y:S01]  /*0640*/  @!UP0 SYNCS.EXCH.64 URZ, [UR6+0xc0], UR4 ;  /* 0x0000c004063f85b2 */ /* 0x0010e20008000100 */
[----:B------:R-:W-:Y:S01]  /*0650*/  @!P3 IMAD.MOV.U32 R16, RZ, RZ, R6 ;  /* 0x000000ffff10b224 */ /* 0x000fe200078e0006 */
[----:B------:R-:W-:Y:S01]  /*0660*/  SEL R19, RZ, 0x1, !P0 ;  /* 0x00000001ff137807 */ /* 0x000fe20004000000 */
[----:B------:R-:W-:Y:S01]  /*0670*/  @!P3 IMAD.MOV.U32 R17, RZ, RZ, R7 ;  /* 0x000000ffff11b224 */ /* 0x000fe200078e0007 */
[----:B------:R-:W-:-:S04]  /*0680*/  ISETP.GE.U32.AND P1, PT, R8, 0x2, PT ;  /* 0x000000020800780c */ /* 0x000fc80003f26070 */
[----:B------:R-:W-:Y:S01]  /*0690*/  SEL R19, R19, 0x2, P1 ;  /* 0x0000000213137807 */ /* 0x000fe20000800000 */
[----:B------:R0:W3:Y:S01]  /*06a0*/  @!UP1 SYNCS.EXCH.64 URZ, [UR6+0xc8], UR4 ;  /* 0x0000c804063f95b2 */ /* 0x0000e20008000100 */
[----:B------:R-:W-:Y:S01]  /*06b0*/  NOP ;  /* 0x0000000000007918 */ /* 0x000fe20000000000 */
[----:B---34-:R-:W-:Y:S06]  /*06c0*/  BAR.SYNC.DEFER_BLOCKING 0x0 ;  /* 0x0000000000007b1d */ /* 0x018fec0000010000 */
[----:B------:R-:W-:Y:S05]  /*06d0*/  @!P2 BRA `(.L_x_4) ;  /* 0x000000540088a947 */ /* 0x000fea0003800000 */
[----:B------:R-:W-:-:S13]  /*06e0*/  ISETP.GT.U32.AND P0, PT, R8, 0x1, PT ;  /* 0x000000010800780c */ /* 0x000fda0003f04070 */
[----:B0-----:R-:W-:Y:S05]  /*06f0*/  @P0 EXIT ;  /* 0x000000000000094d */ /* 0x001fea0003800000 */
[----:B------:R-:W-:Y:S01]  /*0700*/  ULDC.64 UR4, c[0x0][0x650] ;  /* 0x0001940000047ab9 */ /* 0x000fe20000000a00 */
[----:B------:R-:W-:Y:S01]  /*0710*/  PRMT R0, RZ, 0x7610, R0 ;  /* 0x00007610ff007816 */ /* 0x000fe20000000000 */
[----:B------:R-:W-:Y:S01]  /*0720*/  IMAD.MOV.U32 R74, RZ, RZ, -0x1 ;  /* 0xffffffffff4a7424 */ /* 0x000fe200078e00ff */
[----:B------:R-:W-:Y:S01]  /*0730*/  ISETP.GE.U32.AND P0, PT, R16, UR4, PT ;  /* 0x0000000410007c0c */ /* 0x000fe2000bf06070 */
[----:B------:R-:W-:Y:S02]  /*0740*/  IMAD.MOV.U32 R75, RZ, RZ, -0x1 ;  /* 0xffffffffff4b7424 */ /* 0x000fe400078e00ff */
[----:B------:R-:W-:Y:S01]  /*0750*/  IMAD.MOV.U32 R23, RZ, RZ, -0x1 ;  /* 0xffffffffff177424 */ /* 0x000fe200078e00ff */
[----:B------:R-:W-:-:S13]  /*0760*/  ISETP.GE.U32.AND.EX P0, PT, R17, UR5, PT, P0 ;  /* 0x0000000511007c0c */ /* 0x000fda000bf06100 */
[----:B------:R-:W-:Y:S05]  /*0770*/  @P0 BRA `(.L_x_5) ;  /* 0x0000000400540947 */ /* 0x000fea0003800000 */
[----:B------:R-:W0:Y:S01]  /*0780*/  LDC.64 R14, c[0x0][0x628] ;  /* 0x00018a00ff0e7b82 */ /* 0x000e220000000a00 */
[----:B------:R-:W-:Y:S02]  /*0790*/  IMAD.MOV.U32 R6, RZ, RZ, R16 ;  /* 0x000000ffff067224 */ /* 0x000fe400078e0010 */
[----:B------:R-:W-:-:S05]  /*07a0*/  IMAD.MOV.U32 R7, RZ, RZ, R17 ;  /* 0x000000ffff077224 */ /* 0x000fca00078e0011 */
[----:B------:R-:W1:Y:S08]  /*07b0*/  LDC R0, c[0x0][0x630] ;  /* 0x00018c00ff007b82 */ /* 0x000e700000000800 */
[----:B------:R-:W2:Y:S01]  /*07c0*/  LDC.64 R20, c[0x0][0x620] ;  /* 0x00018800ff147b82 */ /* 0x000ea20000000a00 */
[----:B0-----:R-:W-:-:S04]  /*07d0*/  ISETP.NE.U32.AND P0, PT, R14, RZ, PT ;  /* 0x000000ff0e00720c */ /* 0x001fc80003f05070 */
[----:B------:R-:W-:-:S13]  /*07e0*/  ISETP.NE.AND.EX P0, PT, R15, RZ, PT, P0 ;  /* 0x000000ff0f00720c */ /* 0x000fda0003f05300 */
[----:B-12---:R-:W-:Y:S05]  /*07f0*/  @!P0 BRA `(.L_x_6) ;  /* 0x0000000000288947 */ /* 0x006fea0003800000 */
[----:B------:R-:W0:Y:S02]  /*0800*/  LDC R11, c[0x0][0x634] ;  /* 0x00018d00ff0b7b82 */ /* 0x000e240000000800 */
[----:B0-----:R-:W-:-:S05]  /*0810*/  IADD3 R11, P0, R16, R11, RZ ;  /* 0x0000000b100b7210 */ /* 0x001fca0007f1e0ff */
[----:B------:R-:W-:-:S04]  /*0820*/  IMAD.X R13, RZ, RZ, R17, P0 ;  /* 0x000000ffff0d7224 */ /* 0x000fc800000e0611 */
[----:B------:R-:W-:-:S04]  /*0830*/  IMAD.WIDE.U32 R6, R13, R14, RZ ;  /* 0x0000000e0d067225 */ /* 0x000fc800078e00ff */
[----:B------:R-:W-:-:S04]  /*0840*/  IMAD.WIDE.U32 R8, P0, R11, R15, R6 ;  /* 0x0000000f0b087225 */ /* 0x000fc80007800006 */
[----:B------:R-:W-:-:S04]  /*0850*/  IMAD.WIDE.U32 R6, R11, R14, RZ ;  /* 0x0000000e0b067225 */ /* 0x000fc800078e00ff */
[----:B------:R-:W-:Y:S01]  /*0860*/  IMAD.X R11, RZ, RZ, RZ, P0 ;  /* 0x000000ffff0b7224 */ /* 0x000fe200000e06ff */
[----:B------:R-:W-:Y:S01]  /*0870*/  IADD3 RZ, P0, R7, R8, RZ ;  /* 0x0000000807ff7210 */ /* 0x000fe20007f1e0ff */
[----:B------:R-:W-:-:S04]  /*0880*/  IMAD.MOV.U32 R10, RZ, RZ, R9 ;  /* 0x000000ffff0a7224 */ /* 0x000fc800078e0009 */
[----:B------:R-:W-:-:S08]  /*0890*/  IMAD.WIDE.U32.X R6, R13, R15, R10, P0 ;  /* 0x0000000f0d067225 */ /* 0x000fd000000e040a */
.L_x_6:
[-CC-:B------:R-:W-:Y:S01]  /*08a0*/  SHF.R.U64 R23, R6, R0.reuse, R7.reuse ;  /* 0x0000000006177219 */ /* 0x180fe20000001207 */
[----:B------:R-:W0:Y:S01]  /*08b0*/  LDC R10, c[0x0][0x618] ;  /* 0x00018600ff0a7b82 */ /* 0x000e220000000800 */
[----:B------:R-:W-:Y:S01]  /*08c0*/  SHF.R.U32.HI R5, RZ, R0, R7 ;  /* 0x00000000ff057219 */ /* 0x000fe20000011607 */
[----:B------:R-:W-:Y:S01]  /*08d0*/  ULDC UR4, c[0x0][0x150] ;  /* 0x0000540000047ab9 */ /* 0x000fe20000000800 */
[----:B------:R-:W-:Y:S02]  /*08e0*/  IADD3 R9, P0, RZ, -R23, RZ ;  /* 0x80000017ff097210 */ /* 0x000fe40007f1e0ff */
[----:B------:R-:W-:-:S03]  /*08f0*/  I2FP.F32.U32 R0, R4 ;  /* 0x0000000400007245 */ /* 0x000fc60000201000 */
[----:B------:R-:W1:Y:S01]  /*0900*/  LDC.64 R28, c[0x0][0x640] ;  /* 0x00019000ff1c7b82 */ /* 0x000e620000000a00 */
[----:B------:R-:W-:Y:S02]  /*0910*/  IMAD.X R11, RZ, RZ, ~R5, P0 ;  /* 0x000000ffff0b7224 */ /* 0x000fe400000e0e05 */
[----:B------:R-:W-:Y:S01]  /*0920*/  FMUL R0, R0, UR4 ;  /* 0x0000000400007c20 */ /* 0x000fe20008400000 */
[----:B------:R-:W-:Y:S01]  /*0930*/  IMAD.WIDE.U32 R6, R9, R20, R16 ;  /* 0x0000001409067225 */ /* 0x000fe200078e0010 */
[----:B------:R-:W-:-:S03]  /*0940*/  ULDC UR4, c[0x0][0x154] ;  /* 0x0000550000047ab9 */ /* 0x000fc60000000800 */
[----:B------:R-:W-:Y:S01]  /*0950*/  IMAD R8, R11, R20, RZ ;  /* 0x000000140b087224 */ /* 0x000fe200078e02ff */
[----:B------:R-:W2:Y:S01]  /*0960*/  LDC R5, c[0x0][0x144] ;  /* 0x00005100ff057b82 */ /* 0x000ea20000000800 */
[----:B------:R-:W3:Y:S02]  /*0970*/  F2I.U32.TRUNC.NTZ R0, R0 ;  /* 0x0000000000007305 */ /* 0x000ee4000020f000 */
[----:B------:R-:W-:-:S04]  /*0980*/  IMAD R9, R9, R21, R8 ;  /* 0x0000001509097224 */ /* 0x000fc800078e0208 */
[----:B------:R-:W-:Y:S01]  /*0990*/  IMAD.IADD R7, R7, 0x1, R9 ;  /* 0x0000000107077824 */ /* 0x000fe200078e0209 */
[----:B------:R-:W4:Y:S01]  /*09a0*/  LDC R12, c[0x0][0x608] ;  /* 0x00018200ff0c7b82 */ /* 0x000f220000000800 */
[----:B------:R-:W-:-:S03]  /*09b0*/  IMAD.MOV.U32 R9, RZ, RZ, -0x1 ;  /* 0xffffffffff097424 */ /* 0x000fc600078e00ff */
[-CC-:B0-----:R-:W-:Y:S02]  /*09c0*/  SHF.R.U64 R20, R6, R10.reuse, R7.reuse ;  /* 0x0000000a06147219 */ /* 0x181fe40000001207 */
[----:B------:R-:W-:Y:S02]  /*09d0*/  I2FP.F32.U32 R6, R3 ;  /* 0x0000000300067245 */ /* 0x000fe40000201000 */
[----:B------:R-:W0:Y:S01]  /*09e0*/  LDC R26, c[0x0][0x658] ;  /* 0x00019600ff1a7b82 */ /* 0x000e220000000800 */
[----:B-1----:R-:W-:Y:S01]  /*09f0*/  ISETP.NE.U32.AND P0, PT, R28, RZ, PT ;  /* 0x000000ff1c00720c */ /* 0x002fe20003f05070 */
[----:B---3--:R-:W-:Y:S01]  /*0a00*/  IMAD.MOV R8, RZ, RZ, -R0 ;  /* 0x000000ffff087224 */ /* 0x008fe200078e0a00 */
[----:B------:R-:W-:Y:S01]  /*0a10*/  SHF.R.U32.HI R7, RZ, R10, R7 ;  /* 0x0000000aff077219 */ /* 0x000fe20000011607 */
[----:B------:R-:W-:Y:S01]  /*0a20*/  FMUL R6, R6, UR4 ;  /* 0x0000000406067c20 */ /* 0x000fe20008400000 */
[----:B------:R-:W-:-:S03]  /*0a30*/  ISETP.NE.AND.EX P0, PT, R29, RZ, PT, P0 ;  /* 0x000000ff1d00720c */ /* 0x000fc60003f05300 */
[----:B------:R-:W1:Y:S01]  /*0a40*/  LDC R14, c[0x0][0x148] ;  /* 0x00005200ff0e7b82 */ /* 0x000e620000000800 */
[----:B--2---:R-:W-:-:S07]  /*0a50*/  IMAD R0, R5, R8, R4 ;  /* 0x0000000805007224 */ /* 0x004fce00078e0204 */
[----:B------:R-:W2:Y:S01]  /*0a60*/  LDC R24, c[0x0][0x600] ;  /* 0x00018000ff187b82 */ /* 0x000ea20000000800 */
[-CC-:B----4-:R-:W-:Y:S02]  /*0a70*/  SHF.R.U64 R30, R20, R12.reuse, R7.reuse ;  /* 0x0000000c141e7219 */ /* 0x190fe40000001207 */
[----:B------:R-:W-:Y:S01]  /*0a80*/  SHF.R.U32.HI R5, RZ, R12, R7 ;  /* 0x0000000cff057219 */ /* 0x000fe20000011607 */
[----:B------:R-:W-:Y:S01]  /*0a90*/  IMAD.MOV.U32 R7, RZ, RZ, 0x1 ;  /* 0x00000001ff077424 */ /* 0x000fe200078e00ff */
[----:B------:R3:W4:Y:S03]  /*0aa0*/  F2I.U32.TRUNC.NTZ R12, R6 ;  /* 0x00000006000c7305 */ /* 0x000726000020f000 */
[----:B------:R-:W1:Y:S01]  /*0ab0*/  LDC R15, c[0x0][0x648] ;  /* 0x00019200ff0f7b82 */ /* 0x000e620000000800 */
[-C--:B0-----:R-:W-:Y:S02]  /*0ac0*/  SHF.L.U32 R4, R9, R26.reuse, RZ ;  /* 0x0000001a09047219 */ /* 0x081fe400000006ff */
[----:B------:R-:W-:-:S02]  /*0ad0*/  SHF.R.U64 R32, R30, R26, R5 ;  /* 0x0000001a1e207219 */ /* 0x000fc40000001205 */
[----:B------:R-:W-:Y:S02]  /*0ae0*/  LOP3.LUT R11, RZ, R4, RZ, 0x33, !PT ;  /* 0x00000004ff0b7212 */ /* 0x000fe400078e33ff */
[-C--:B------:R-:W-:Y:S01]  /*0af0*/  SHF.R.U32.HI R5, RZ, R26.reuse, R5 ;  /* 0x0000001aff057219 */ /* 0x080fe20000011605 */
[----:B------:R-:W0:Y:S01]  /*0b00*/  LDC R21, c[0x0][0x638] ;  /* 0x00018e00ff157b82 */ /* 0x000e220000000800 */
[----:B------:R-:W-:Y:S01]  /*0b10*/  SHF.L.U32 R10, R7, R26, RZ ;  /* 0x0000001a070a7219 */ /* 0x000fe200000006ff */
[----:B------:R-:W-:-:S06]  /*0b20*/  IMAD.MOV.U32 R4, RZ, RZ, R32 ;  /* 0x000000ffff047224 */ /* 0x000fcc00078e0020 */
[----:B------:R-:W0:Y:S01]  /*0b30*/  LDC R74, c[0x0][0x610] ;  /* 0x00018400ff4a7b82 */ /* 0x000e220000000800 */
[----:B---34-:R-:W-:Y:S05]  /*0b40*/  @!P0 BRA `(.L_x_7) ;  /* 0x0000000000288947 */ /* 0x018fea0003800000 */
[----:B------:R-:W3:Y:S02]  /*0b50*/  LDC R9, c[0x0][0x64c] ;  /* 0x00019300ff097b82 */ /* 0x000ee40000000800 */
[----:B---3--:R-:W-:-:S05]  /*0b60*/  IADD3 R9, P0, R32, R9, RZ ;  /* 0x0000000920097210 */ /* 0x008fca0007f1e0ff */
        /* <DEDUP_REMOVED lines=8> */
.L_x_7:
[----:B-1----:R-:W-:Y:S01]  /*0bf0*/  SHF.R.U64 R4, R4, R15, R5 ;  /* 0x0000000f04047219 */ /* 0x002fe20000001205 */
[----:B--2---:R-:W-:Y:S01]  /*0c00*/  VIADD R5, R24, 0xffffffff ;  /* 0xffffffff18057836 */ /* 0x004fe20000000000 */
[----:B------:R-:W-:Y:S01]  /*0c10*/  LOP3.LUT R11, R30, R11, RZ, 0xc0, !PT ;  /* 0x0000000b1e0b7212 */ /* 0x000fe200078ec0ff */
[----:B------:R-:W-:Y:S02]  /*0c20*/  IMAD.MOV R12, RZ, RZ, -R12 ;  /* 0x000000ffff0c7224 */ /* 0x000fe400078e0a0c */
[----:B------:R-:W-:Y:S01]  /*0c30*/  IMAD.MOV R6, RZ, RZ, -R4 ;  /* 0x000000ffff067224 */ /* 0x000fe200078e0a04 */
[----:B------:R-:W-:Y:S01]  /*0c40*/  LOP3.LUT R5, R20, R5, RZ, 0xc0, !PT ;  /* 0x0000000514057212 */ /* 0x000fe200078ec0ff */
[----:B------:R-:W-:Y:S02]  /*0c50*/  @P3 IMAD R0, R14, R12, R3 ;  /* 0x0000000c0e003224 */ /* 0x000fe400078e0203 */
[----:B------:R-:W-:Y:S02]  /*0c60*/  IMAD R11, R10, R4, R11 ;  /* 0x000000040a0b7224 */ /* 0x000fe400078e020b */
[----:B0-----:R-:W-:-:S02]  /*0c70*/  IMAD R3, R6, R21, R32 ;  /* 0x0000001506037224 */ /* 0x001fc400078e0220 */
[----:B------:R-:W-:Y:S02]  /*0c80*/  IMAD R74, R11, R74, R0 ;  /* 0x0000004a0b4a7224 */ /* 0x000fe400078e0200 */
[----:B------:R-:W-:Y:S02]  /*0c90*/  IMAD R3, R3, R24, R5 ;  /* 0x0000001803037224 */ /* 0x000fe400078e0205 */
[----:B------:R-:W-:-:S03]  /*0ca0*/  IMAD.MOV.U32 R0, RZ, RZ, 0x1 ;  /* 0x00000001ff007424 */ /* 0x000fc600078e00ff */
[----:B------:R-:W-:Y:S02]  /*0cb0*/  SEL R75, R3, R74, !P3 ;  /* 0x0000004a034b7207 */ /* 0x000fe40005800000 */
[----:B------:R-:W-:-:S07]  /*0cc0*/  SEL R74, R74, R3, !P3 ;  /* 0x000000034a4a7207 */ /* 0x000fce0005800000 */
.L_x_5:
[----:B------:R-:W-:-:S08]  /*0cd0*/  NOP ;  /* 0x0000000000007918 */ /* 0x000fd00000000000 */
[----:B------:R-:W0:Y:S02]  /*0ce0*/  USETMAXREG.TRY_ALLOC.CTAPOOL UP0, 0xe8 ;  /* 0x000000e8000079c8 */ /* 0x000e240008000600 */
[----:B0-----:R-:W-:-:S13]  /*0cf0*/  PLOP3.LUT P0, PT, PT, PT, UP0, 0x80, 0x0 ;  /* 0x000000000000781c */ /* 0x001fda0003f0f008 */
[----:B------:R-:W-:Y:S05]  /*0d00*/  @!P0 BRA `(.L_x_5) ;  /* 0xfffffffc00f08947 */ /* 0x000fea000383ffff */
[----:B------:R-:W-:Y:S01]  /*0d10*/  ULDC.64 UR4, c[0x0][0x598] ;  /* 0x0001660000047ab9 */ /* 0x000fe20000000a00 */
[----:B------:R-:W-:Y:S01]  /*0d20*/  ULDC.64 UR36, c[0x0][0x208] ;  /* 0x0000820000247ab9 */ /* 0x000fe20000000a00 */
[----:B------:R-:W-:-:S04]  /*0d30*/  ISETP.NE.U32.AND P0, PT, RZ, UR4, PT ;  /* 0x00000004ff007c0c */ /* 0x000fc8000bf05070 */
[----:B------:R-:W-:-:S13]  /*0d40*/  ISETP.NE.AND.EX P0, PT, RZ, UR5, PT, P0 ;  /* 0x00000005ff007c0c */ /* 0x000fda000bf05300 */
[----:B------:R-:W-:Y:S05]  /*0d50*/  @!P0 BRA `(.L_x_8) ;  /* 0x00000000001c8947 */ /* 0x000fea0003800000 */
[----:B------:R-:W0:Y:S02]  /*0d60*/  LDC.64 R4, c[0x0][0x598] ;  /* 0x00016600ff047b82 */ /* 0x000e240000000a00 */
[----:B0-----:R-:W2:Y:S02]  /*0d70*/  LDG.E.64 R4, desc[UR36][R4.64] ;  /* 0x0000002404047981 */ /* 0x001ea4000c1e1b00 */
[----:B--2---:R-:W-:-:S04]  /*0d80*/  ISETP.NE.U32.AND P0, PT, R4, RZ, PT ;  /* 0x000000ff0400720c */ /* 0x004fc80003f05070 */
[----:B------:R-:W-:-:S13]  /*0d90*/  ISETP.NE.AND.EX P0, PT, R5, RZ, PT, P0 ;  /* 0x000000ff0500720c */ /* 0x000fda0003f05300 */
[----:B------:R-:W-:Y:S05]  /*0da0*/  @!P0 BRA `(.L_x_8) ;  /* 0x0000000000088947 */ /* 0x000fea0003800000 */
[----:B------:R0:W5:Y:S01]  /*0db0*/  LD.E R72, desc[UR36][R4.64] ;  /* 0x0000002404487980 */ /* 0x000162000c101900 */
[----:B------:R-:W-:Y:S05]  /*0dc0*/  BRA `(.L_x_9) ;  /* 0x0000000000247947 */ /* 0x000fea0003800000 */
.L_x_8:
[----:B------:R-:W-:Y:S02]  /*0dd0*/  ULDC.64 UR4, c[0x0][0x588] ;  /* 0x0001620000047ab9 */ /* 0x000fe40000000a00 */
[----:B------:R-:W-:-:S04]  /*0de0*/  ISETP.NE.U32.AND P0, PT, RZ, UR4, PT ;  /* 0x00000004ff007c0c */ /* 0x000fc8000bf05070 */
[----:B------:R-:W-:-:S13]  /*0df0*/  ISETP.NE.AND.EX P0, PT, RZ, UR5, PT, P0 ;  /* 0x00000005ff007c0c */ /* 0x000fda000bf05300 */
[----:B------:R-:W-:Y:S05]  /*0e00*/  @!P0 BRA `(.L_x_10) ;  /* 0x00000000000c8947 */ /* 0x000fea0003800000 */
[----:B------:R-:W0:Y:S02]  /*0e10*/  LDC.64 R72, c[0x0][0x588] ;  /* 0x00016200ff487b82 */ /* 0x000e240000000a00 */
[----:B0-----:R1:W5:Y:S01]  /*0e20*/  LDG.E R72, desc[UR36][R72.64] ;  /* 0x0000002448487981 */ /* 0x001362000c1e1900 */
[----:B------:R-:W-:Y:S05]  /*0e30*/  BRA `(.L_x_9) ;  /* 0x0000000000087947 */ /* 0x000fea0003800000 */
.L_x_10:
[----:B------:R-:W-:Y:S02]  /*0e40*/  ULDC UR4, c[0x0][0x580] ;  /* 0x0001600000047ab9 */ /* 0x000fe40000000800 */
[----:B------:R-:W-:-:S07]  /*0e50*/  IMAD.U32 R72, RZ, RZ, UR4 ;  /* 0x00000004ff487e24 */ /* 0x000fce000f8e00ff */
.L_x_9:
[----:B------:R-:W-:Y:S02]  /*0e60*/  ULDC.64 UR4, c[0x0][0x5a0] ;  /* 0x0001680000047ab9 */ /* 0x000fe40000000a00 */
[----:B------:R-:W-:-:S04]  /*0e70*/  ISETP.NE.U32.AND P0, PT, RZ, UR4, PT ;  /* 0x00000004ff007c0c */ /* 0x000fc8000bf05070 */
[----:B------:R-:W-:-:S13]  /*0e80*/  ISETP.NE.AND.EX P0, PT, RZ, UR5, PT, P0 ;  /* 0x00000005ff007c0c */ /* 0x000fda000bf05300 */
[----:B------:R-:W-:Y:S05]  /*0e90*/  @!P0 BRA `(.L_x_11) ;  /* 0x00000000001c8947 */ /* 0x000fea0003800000 */
[----:B0-----:R-:W0:Y:S02]  /*0ea0*/  LDC.64 R4, c[0x0][0x5a0] ;  /* 0x00016800ff047b82 */ /* 0x001e240000000a00 */
[----:B0-----:R-:W2:Y:S02]  /*0eb0*/  LDG.E.64 R4, desc[UR36][R4.64] ;  /* 0x0000002404047981 */ /* 0x001ea4000c1e1b00 */
[----:B--2---:R-:W-:-:S04]  /*0ec0*/  ISETP.NE.U32.AND P0, PT, R4, RZ, PT ;  /* 0x000000ff0400720c */ /* 0x004fc80003f05070 */
[----:B------:R-:W-:-:S13]  /*0ed0*/  ISETP.NE.AND.EX P0, PT, R5, RZ, PT, P0 ;  /* 0x000000ff0500720c */ /* 0x000fda0003f05300 */
[----:B------:R-:W-:Y:S05]  /*0ee0*/  @!P0 BRA `(.L_x_11) ;  /* 0x0000000000088947 */ /* 0x000fea0003800000 */
[----:B-1----:R0:W5:Y:S01]  /*0ef0*/  LD.E R73, desc[UR36][R4.64] ;  /* 0x0000002404497980 */ /* 0x002162000c101900 */
[----:B------:R-:W-:Y:S05]  /*0f00*/  BRA `(.L_x_12) ;  /* 0x0000000000247947 */ /* 0x000fea0003800000 */
.L_x_11:
[----:B------:R-:W-:Y:S02]  /*0f10*/  ULDC.64 UR4, c[0x0][0x590] ;  /* 0x0001640000047ab9 */ /* 0x000fe40000000a00 */
[----:B------:R-:W-:-:S04]  /*0f20*/  ISETP.NE.U32.AND P0, PT, RZ, UR4, PT ;  /* 0x00000004ff007c0c */ /* 0x000fc8000bf05070 */
[----:B------:R-:W-:-:S13]  /*0f30*/  ISETP.NE.AND.EX P0, PT, RZ, UR5, PT, P0 ;  /* 0x00000005ff007c0c */ /* 0x000fda000bf05300 */
[----:B------:R-:W-:Y:S05]  /*0f40*/  @!P0 BRA `(.L_x_13) ;  /* 0x00000000000c8947 */ /* 0x000fea0003800000 */
[----:B0-----:R-:W1:Y:S02]  /*0f50*/  LDC.64 R4, c[0x0][0x590] ;  /* 0x00016400ff047b82 */ /* 0x001e640000000a00 */
[----:B-1----:R1:W5:Y:S01]  /*0f60*/  LDG.E R73, desc[UR36][R4.64] ;  /* 0x0000002404497981 */ /* 0x002362000c1e1900 */
[----:B------:R-:W-:Y:S05]  /*0f70*/  BRA `(.L_x_12) ;  /* 0x0000000000087947 */ /* 0x000fea0003800000 */
.L_x_13:
[----:B------:R-:W-:Y:S02]  /*0f80*/  ULDC UR4, c[0x0][0x584] ;  /* 0x0001610000047ab9 */ /* 0x000fe40000000800 */
[----:B-1----:R-:W-:-:S07]  /*0f90*/  IMAD.U32 R73, RZ, RZ, UR4 ;  /* 0x00000004ff497e24 */ /* 0x002fce000f8e00ff */
.L_x_12:
[----:B------:R-:W-:-:S13]  /*0fa0*/  LOP3.LUT P0, RZ, R0, 0xff, RZ, 0xc0, !PT ;  /* 0x000000ff00ff7812 */ /* 0x000fda000780c0ff */
[----:B------:R-:W-:Y:S05]  /*0fb0*/  @!P0 EXIT ;  /* 0x000000000000894d */ /* 0x000fea0003800000 */
[----:B------:R-:W-:Y:S01]  /*0fc0*/  ULDC UR4, c[0x0][0x28c] ;  /* 0x0000a30000047ab9 */ /* 0x000fe20000000800 */
[----:B------:R-:W-:Y:S01]  /*0fd0*/  LOP3.LUT R88, R19, 0x1, RZ, 0xfc, !PT ;  /* 0x0000000113587812 */ /* 0x000fe200078efcff */
[----:B------:R-:W-:Y:S01]  /*0fe0*/  UIADD3 UR4, UR4, 0x1f, URZ ;  /* 0x0000001f04047890 */ /* 0x000fe2000fffe03f */
[----:B------:R-:W-:Y:S01]  /*0ff0*/  UMOV UR38, URZ ;  /* 0x0000003f00267c82 */ /* 0x000fe20008000000 */
[----:B------:R-:W-:Y:S02]  /*1000*/  UMOV UR39, URZ ;  /* 0x0000003f00277c82 */ /* 0x000fe40008000000 */
[----:B------:R-:W-:-:S04]  /*1010*/  USHF.R.S32.HI UR5, URZ, 0x1f, UR4 ;  /* 0x0000001f3f057899 */ /* 0x000fc80008011404 */
[----:B------:R-:W-:-:S04]  /*1020*/  ULEA.HI UR5, UR5, UR4, URZ, 0x5 ;  /* 0x0000000405057291 */ /* 0x000fc8000f8f283f */
[----:B------:R-:W-:-:S12]  /*1030*/  USHF.R.S32.HI UR40, URZ, 0x5, UR5 ;  /* 0x000000053f287899 */ /* 0x000fd80008011405 */
.L_x_125:
[----:B------:R-:W-:Y:S01]  /*1040*/  LOP3.LUT R0, R18, 0x80, RZ, 0xc0, !PT ;  /* 0x0000008012007812 */ /* 0x000fe200078ec0ff */
[----:B------:R-:W2:Y:S01]  /*1050*/  S2UR UR6, SR_CgaCtaId ;  /* 0x00000000000679c3 */ /* 0x000ea20000008800 */
[----:B------:R-:W-:Y:S02]  /*1060*/  UMOV UR41, 0x400 ;  /* 0x0000040000297882 */ /* 0x000fe40000000000 */
[----:B------:R-:W-:-:S06]  /*1070*/  SHF.R.U32.HI R0, RZ, 0x7, R0 ;  /* 0x00000007ff007819 */ /* 0x000fcc0000011600 */
[----:B---3--:R-:W3:Y:S01]  /*1080*/  SHFL.IDX PT, R0, R0, RZ, 0x1f ;  /* 0x00001fff00007589 */ /* 0x008ee200000e0000 */
[----:B--2---:R-:W-:Y:S01]  /*1090*/  ULEA UR41, UR6, UR41, 0x18 ;  /* 0x0000002906297291 */ /* 0x004fe2000f8ec03f */
[----:B---3--:R-:W-:-:S13]  /*10a0*/  R2UR UR4, R0 ;  /* 0x00000000000472ca */ /* 0x008fda00000e0000 */
[----:B------:R-:W-:-:S04]  /*10b0*/  ULEA.HI UR5, UR4, UR4, URZ, 0x1 ;  /* 0x0000000404057291 */ /* 0x000fc8000f8f083f */
[----:B------:R-:W-:-:S04]  /*10c0*/  ULOP3.LUT UR5, UR5, 0xffffe, URZ, 0xc0, !UPT ;  /* 0x000ffffe05057892 */ /* 0x000fc8000f8ec03f */
[----:B------:R-:W-:-:S03]  /*10d0*/  UIADD3 UR5, UR4, -UR5, URZ ;  /* 0x8000000504057290 */ /* 0x000fc6000fffe03f */
[----:B------:R-:W-:Y:S01]  /*10e0*/  ULDC UR4, c[0x0][0x28c] ;  /* 0x0000a30000047ab9 */ /* 0x000fe20000000800 */
[----:B------:R-:W-:Y:S01]  /*10f0*/  ULEA UR5, UR5, UR41, 0xc ;  /* 0x0000002905057291 */ /* 0x000fe2000f8e603f */
[----:B------:R-:W-:-:S03]  /*1100*/  ISETP.LT.AND P0, PT, RZ, UR4, PT ;  /* 0x00000004ff007c0c */ /* 0x000fc6000bf01270 */
[----:B------:R-:W-:-:S04]  /*1110*/  UIADD3 UR5, UR5, 0x180, URZ ;  /* 0x0000018005057890 */ /* 0x000fc8000fffe03f */
[----:B------:R-:W-:-:S04]  /*1120*/  USHF.R.U32.HI UR5, URZ, 0x4, UR5 ;  /* 0x000000043f057899 */ /* 0x000fc80008011605 */
[----:B------:R-:W-:-:S04]  /*1130*/  ULOP3.LUT UR5, UR5, 0x3fff, URZ, 0xc0, !UPT ;  /* 0x00003fff05057892 */ /* 0x000fc8000f8ec03f */
[----:B------:R-:W-:Y:S01]  /*1140*/  ULOP3.LUT UR42, UR5, 0x10000, URZ, 0xfc, !UPT ;  /* 0x00010000052a7892 */ /* 0x000fe2000f8efc3f */
[----:B01--45:R-:W-:Y:S11]  /*1150*/  @P0 BRA `(.L_x_14) ;  /* 0x0000000000400947 */ /* 0x033ff60003800000 */
[----:B------:R-:W-:Y:S01]  /*1160*/  MOV R0, 0x0 ;  /* 0x0000000000007802 */ /* 0x000fe20000000f00 */
[----:B------:R-:W-:Y:S01]  /*1170*/  ULDC.64 UR4, c[0x4][0x68] ;  /* 0x01001a0000047ab9 */ /* 0x000fe20000000a00 */
[----:B------:R-:W-:Y:S01]  /*1180*/  ULDC.64 UR6, c[0x4][0x8] ;  /* 0x0100020000067ab9 */ /* 0x000fe20000000a00 */
[----:B01----:R-:W-:Y:S01]  /*1190*/  IMAD.U32 R4, RZ, RZ, UR4 ;  /* 0x00000004ff047e24 */ /* 0x003fe2000f8e00ff */
[----:B------:R0:W1:Y:S01]  /*11a0*/  LDC.64 R14, c[0x4][R0] ;  /* 0x01000000000e7b82 */ /* 0x0000620000000a00 */
[----:B------:R-:W-:Y:S01]  /*11b0*/  IMAD.U32 R5, RZ, RZ, UR5 ;  /* 0x00000005ff057e24 */ /* 0x000fe2000f8e00ff */
[----:B------:R-:W-:Y:S01]  /*11c0*/  ULDC.64 UR4, c[0x4][0x70] ;  /* 0x01001c0000047ab9 */ /* 0x000fe20000000a00 */
[----:B------:R-:W-:Y:S02]  /*11d0*/  IMAD.U32 R10, RZ, RZ, UR6 ;  /* 0x00000006ff0a7e24 */ /* 0x000fe4000f8e00ff */
[----:B------:R-:W-:Y:S02]  /*11e0*/  IMAD.U32 R6, RZ, RZ, UR4 ;  /* 0x00000004ff067e24 */ /* 0x000fe4000f8e00ff */
[----:B------:R-:W-:-:S02]  /*11f0*/  IMAD.U32 R7, RZ, RZ, UR5 ;  /* 0x00000005ff077e24 */ /* 0x000fc4000f8e00ff */
[----:B------:R-:W-:Y:S02]  /*1200*/  IMAD.U32 R11, RZ, RZ, UR7 ;  /* 0x00000007ff0b7e24 */ /* 0x000fe4000f8e00ff */
[----:B------:R-:W-:Y:S02]  /*1210*/  IMAD.MOV.U32 R8, RZ, RZ, 0x1e1 ;  /* 0x000001e1ff087424 */ /* 0x000fe400078e00ff */
[----:B------:R-:W-:Y:S02]  /*1220*/  IMAD.MOV.U32 R12, RZ, RZ, 0x1 ;  /* 0x00000001ff0c7424 */ /* 0x000fe400078e00ff */
[----:B0-----:R-:W-:-:S07]  /*1230*/  IMAD.MOV.U32 R13, RZ, RZ, RZ ;  /* 0x000000ffff0d7224 */ /* 0x001fce00078e00ff */
[----:B------:R-:W-:-:S07]  /*1240*/  LEPC R20, `(.L_x_14) ;  /* 0x000000001014794e */ /* 0x000fce0000000000 */
[----:B-1---5:R-:W-:Y:S05]  /*1250*/  CALL.ABS.NOINC R14 ;  /* 0x000000000e007343 */ /* 0x022fea0003c00000 */
.L_x_14:
[----:B------:R-:W-:-:S13]  /*1260*/  ISETP.NE.AND P0, PT, R88, 0x3, PT ;  /* 0x000000035800780c */ /* 0x000fda0003f05270 */
[----:B------:R-:W-:Y:S05]  /*1270*/  @!P0 BRA `(.L_x_15) ;  /* 0x0000000000048947 */ /* 0x000fea0003800000 */
[----:B------:R-:W-:Y:S01]  /*1280*/  BPT.TRAP 0x1 ;  /* 0x000000040000795c */ /* 0x000fe20000300000 */
.L_x_15:
[----:B------:R-:W-:Y:S02]  /*1290*/  IMAD.U32 R3, RZ, RZ, UR39 ;  /* 0x00000027ff037e24 */ /* 0x000fe4000f8e00ff */
[----:B------:R-:W-:-:S03]  /*12a0*/  IMAD.U32 R0, RZ, RZ, UR38 ;  /* 0x00000026ff007e24 */ /* 0x000fc6000f8e00ff */
[----:B------:R-:W-:Y:S02]  /*12b0*/  LEA R3, R3, UR41, 0x3 ;  /* 0x0000002903037c11 */ /* 0x000fe4000f8e18ff */
[----:B------:R-:W-:-:S04]  /*12c0*/  SHF.L.U32 R0, R0, 0x1f, RZ ;  /* 0x0000001f00007819 */ /* 0x000fc800000006ff */
[----:B------:R2:W3:Y:S01]  /*12d0*/  SYNCS.PHASECHK.TRANS64.TRYWAIT P1, [R3+URZ], R0 ;  /* 0x00000000030075a7 */ /* 0x0004e2000802017f */
[----:B------:R-:W-:Y:S05]  /*12e0*/  @!P0 BRA `(.L_x_16) ;  /* 0x0000000000048947 */ /* 0x000fea0003800000 */
[----:B------:R-:W-:Y:S01]  /*12f0*/  BPT.TRAP 0x1 ;  /* 0x000000040000795c */ /* 0x000fe20000300000 */
.L_x_16:
[----:B---3--:R-:W-:Y:S05]  /*1300*/  @P1 BRA `(.L_x_17) ;  /* 0x0000000000081947 */ /* 0x008fea0003800000 */
[----:B------:R-:W3:Y:S02]  /*1310*/  SYNCS.PHASECHK.TRANS64.TRYWAIT P1, [R3+URZ], R0 ;  /* 0x00000000030075a7 */ /* 0x000ee4000802017f */
[----:B---3--:R-:W-:Y:S05]  /*1320*/  @!P1 BRA `(.L_x_18) ;  /* 0x0000006000fc9947 */ /* 0x008fea0003800000 */
.L_x_17:
[----:B------:R-:W-:-:S04]  /*1330*/  UISETP.LT.AND UP0, UPT, UR40, 0x1, UPT ;  /* 0x000000012800788c */ /* 0x000fc8000bf01270 */
[----:B------:R-:W-:-:S06]  /*1340*/  USEL UR4, UR40, 0x1, UP0 ;  /* 0x0000000128047887 */ /* 0x000fcc0008000000 */
[----:B--23--:R-:W-:Y:S01]  /*1350*/  IMAD.U32 R0, RZ, RZ, UR4 ;  /* 0x00000004ff007e24 */ /* 0x00cfe2000f8e00ff */
[----:B------:R-:W-:Y:S05]  /*1360*/  WARPSYNC.ALL ;  /* 0x0000000000007948 */ /* 0x000fea0003800000 */
[----:B------:R-:W-:-:S04]  /*1370*/  IADD3 R0, -R0, UR40, RZ ;  /* 0x0000002800007c10 */ /* 0x000fc8000fffe1ff */
[----:B------:R-:W-:Y:S01]  /*1380*/  ISETP.GE.AND P1, PT, R0, 0x1, PT ;  /* 0x000000010000780c */ /* 0x000fe20003f26270 */
[----:B------:R-:W-:Y:S01]  /*1390*/  UIADD3 UR4, UR41, 0x2c180, URZ ;  /* 0x0002c18029047890 */ /* 0x000fe2000fffe03f */
[----:B------:R-:W-:Y:S01]  /*13a0*/  WARPGROUP.ARRIVE ;  /* 0x00000000000079c5 */ /* 0x000fe20000000000 */
[----:B------:R-:W-:Y:S02]  /*13b0*/  ULEA UR5, UR39, UR42, 0xa ;  /* 0x0000002a27057291 */ /* 0x000fe4000f8e503f */
[----:B------:R-:W-:Y:S01]  /*13c0*/  USHF.R.U32.HI UR4, URZ, 0x4, UR4 ;  /* 0x000000043f047899 */ /* 0x000fe20008011604 */
[----:B------:R-:W-:Y:S01]  /*13d0*/  UMOV UR9, 0x80000020 ;  /* 0x8000002000097882 */ /* 0x000fe20000000000 */
[----:B------:R-:W-:Y:S02]  /*13e0*/  UMOV UR11, 0x80000020 ;  /* 0x80000020000b7882 */ /* 0x000fe40000000000 */
[----:B------:R-:W-:Y:S01]  /*13f0*/  ULOP3.LUT UR4, UR4, 0x3fff, URZ, 0xc0, !UPT ;  /* 0x00003fff04047892 */ /* 0x000fe2000f8ec03f */
[----:B------:R-:W-:Y:S01]  /*1400*/  UMOV UR8, UR5 ;  /* 0x0000000500087c82 */ /* 0x000fe20008000000 */
[----:B------:R-:W-:-:S02]  /*1410*/  UMOV UR13, UR9 ;  /* 0x00000009000d7c82 */ /* 0x000fc40008000000 */
[----:B------:R-:W-:Y:S01]  /*1420*/  ULOP3.LUT UR4, UR4, 0x10000, URZ, 0xfc, !UPT ;  /* 0x0001000004047892 */ /* 0x000fe2000f8efc3f */
[----:B------:R-:W-:Y:S01]  /*1430*/  UMOV UR12, UR8 ;  /* 0x00000008000c7c82 */ /* 0x000fe20008000000 */
[----:B------:R-:W-:Y:S02]  /*1440*/  UMOV UR15, 0x80000020 ;  /* 0x80000020000f7882 */ /* 0x000fe40000000000 */
[----:B------:R-:W-:Y:S01]  /*1450*/  UIMAD UR10, UR39, 0xc0, UR4 ;  /* 0x000000c0270a78a4 */ /* 0x000fe2000f8e0204 */
[----:B------:R-:W-:Y:S01]  /*1460*/  UMOV UR16, UR8 ;  /* 0x0000000800107c82 */ /* 0x000fe20008000000 */
[----:B------:R-:W-:Y:S02]  /*1470*/  UMOV UR17, UR9 ;  /* 0x0000000900117c82 */ /* 0x000fe40008000000 */
[----:B------:R-:W-:Y:S02]  /*1480*/  UIADD3 UR14, UR10, 0x40, URZ ;  /* 0x000000400a0e7890 */ /* 0x000fe4000fffe03f */
[----:B------:R-:W-:Y:S01]  /*1490*/  UIADD3 UR18, UR10, 0x80, URZ ;  /* 0x000000800a127890 */ /* 0x000fe2000fffe03f */
[----:B------:R-:W-:-:S02]  /*14a0*/  UMOV UR19, 0x80000020 ;  /* 0x8000002000137882 */ /* 0x000fc40000000000 */
[----:B------:R-:W-:Y:S01]  /*14b0*/  HGMMA.64x16x16.F32 R64, gdesc[UR8], RZ, !UPT, gsb0 ;  /* 0x00200000084079f0 */ /* 0x000fe2000c0008ff */
[----:B------:R-:W-:Y:S02]  /*14c0*/  UIADD3 UR6, UR5, 0x200, URZ ;  /* 0x0000020005067890 */ /* 0x000fe4000fffe03f */
[----:B------:R-:W-:Y:S01]  /*14d0*/  UIADD3 UR8, UR5, 0x2, URZ ;  /* 0x0000000205087890 */ /* 0x000fe2000fffe03f */
[----:B------:R-:W-:Y:S01]  /*14e0*/  UMOV UR9, 0x80000020 ;  /* 0x8000002000097882 */ /* 0x000fe20000000000 */
[----:B------:R-:W-:Y:S01]  /*14f0*/  UIADD3 UR5, UR5, 0x202, URZ ;  /* 0x0000020205057890 */ /* 0x000fe2000fffe03f */
[----:B------:R-:W-:Y:S02]  /*1500*/  WARPGROUP.DEPBAR.LE gsb0, 0x0 ;  /* 0x00008000000079c5 */ /* 0x000fe40000010000 */
[----:B------:R-:W-:-:S06]  /*1510*/  WARPGROUP.ARRIVE ;  /* 0x00000000000079c5 */ /* 0x000fcc0000000000 */
[----:B------:R-:W-:Y:S03]  /*1520*/  HGMMA.64x16x16.F32 R48, gdesc[UR12], RZ, !UPT, gsb0 ;  /* 0x002000000c3079f0 */ /* 0x000fe6000c0008ff */
[----:B------:R-:W-:Y:S02]  /*1530*/  WARPGROUP.DEPBAR.LE gsb0, 0x0 ;  /* 0x00008000000079c5 */ /* 0x000fe40000010000 */
[----:B------:R-:W-:-:S06]  /*1540*/  WARPGROUP.ARRIVE ;  /* 0x00000000000079c5 */ /* 0x000fcc0000000000 */
[----:B------:R-:W-:Y:S01]  /*1550*/  HGMMA.64x16x16.F32 R32, gdesc[UR16], RZ, !UPT, gsb0 ;  /* 0x00200000102079f0 */ /* 0x000fe2000c0008ff */
[----:B------:R-:W-:Y:S01]  /*1560*/  UMOV UR16, UR6 ;  /* 0x0000000600107c82 */ /* 0x000fe20008000000 */
[----:B------:R-:W-:Y:S01]  /*1570*/  UMOV UR17, 0x80000020 ;  /* 0x8000002000117882 */ /* 0x000fe20000000000 */
[----:B------:R-:W-:Y:S01]  /*1580*/  UMOV UR12, UR16 ;  /* 0x00000010000c7c82 */ /* 0x000fe20008000000 */
[----:B------:R-:W-:Y:S01]  /*1590*/  UMOV UR13, UR17 ;  /* 0x00000011000d7c82 */ /* 0x000fe20008000000 */
[----:B------:R-:W-:Y:S01]  /*15a0*/  UIADD3 UR6, UR10, 0x2, URZ ;  /* 0x000000020a067890 */ /* 0x000fe2000fffe03f */
[----:B------:R-:W-:Y:S02]  /*15b0*/  WARPGROUP.DEPBAR.LE gsb0, 0x0 ;  /* 0x00008000000079c5 */ /* 0x000fe40000010000 */
[----:B------:R-:W-:-:S06]  /*15c0*/  WARPGROUP.ARRIVE ;  /* 0x00000000000079c5 */ /* 0x000fcc0000000000 */
[----:B------:R-:W-:Y:S01]  /*15d0*/  HGMMA.64x16x16.F32 R24, gdesc[UR16], RZ, !UPT, gsb0 ;  /* 0x00200000101879f0 */ /* 0x000fe2000c0008ff */
[----:B------:R-:W-:Y:S01]  /*15e0*/  UMOV UR18, UR10 ;  /* 0x0000000a00127c82 */ /* 0x000fe20008000000 */
[----:B------:R-:W-:Y:S01]  /*15f0*/  UMOV UR19, UR11 ;  /* 0x0000000b00137c82 */ /* 0x000fe20008000000 */
[----:B------:R-:W-:Y:S01]  /*1600*/  UMOV UR11, 0x80000020 ;  /* 0x80000020000b7882 */ /* 0x000fe20000000000 */
[----:B------:R-:W-:Y:S02]  /*1610*/  WARPGROUP.DEPBAR.LE gsb0, 0x0 ;  /* 0x00008000000079c5 */ /* 0x000fe40000010000 */
[----:B------:R-:W-:-:S06]  /*1620*/  WARPGROUP.ARRIVE ;  /* 0x00000000000079c5 */ /* 0x000fcc0000000000 */
[----:B------:R-:W-:Y:S01]  /*1630*/  HGMMA.64x16x16.F32 R40, gdesc[UR12], RZ, !UPT, gsb0 ;  /* 0x002000000c2879f0 */ /* 0x000fe2000c0008ff */
[----:B------:R-:W-:Y:S01]  /*1640*/  UIADD3 UR14, UR10, 0x82, URZ ;  /* 0x000000820a0e7890 */ /* 0x000fe2000fffe03f */
[----:B------:R-:W-:Y:S01]  /*1650*/  UMOV UR12, UR8 ;  /* 0x00000008000c7c82 */ /* 0x000fe20008000000 */
[----:B------:R-:W-:Y:S01]  /*1660*/  UMOV UR13, UR9 ;  /* 0x00000009000d7c82 */ /* 0x000fe20008000000 */
[----:B------:R-:W-:Y:S01]  /*1670*/  UMOV UR15, 0x80000020 ;  /* 0x80000020000f7882 */ /* 0x000fe20000000000 */
[----:B------:R-:W-:Y:S02]  /*1680*/  WARPGROUP.DEPBAR.LE gsb0, 0x0 ;  /* 0x00008000000079c5 */ /* 0x000fe40000010000 */
[----:B------:R-:W-:-:S06]  /*1690*/  WARPGROUP.ARRIVE ;  /* 0x00000000000079c5 */ /* 0x000fcc0000000000 */
[----:B------:R-:W-:Y:S01]  /*16a0*/  HGMMA.64x16x16.F32 R56, gdesc[UR16], RZ, !UPT, gsb0 ;  /* 0x00200000103879f0 */ /* 0x000fe2000c0008ff */
[----:B------:R-:W-:Y:S01]  /*16b0*/  UIADD3 UR18, UR10, 0x42, URZ ;  /* 0x000000420a127890 */ /* 0x000fe2000fffe03f */
[----:B------:R-:W-:Y:S02]  /*16c0*/  UMOV UR16, UR8 ;  /* 0x0000000800107c82 */ /* 0x000fe40008000000 */
[----:B------:R-:W-:Y:S01]  /*16d0*/  UMOV UR10, UR6 ;  /* 0x00000006000a7c82 */ /* 0x000fe20008000000 */
[----:B------:R-:W-:Y:S01]  /*16e0*/  UMOV UR17, UR9 ;  /* 0x0000000900117c82 */ /* 0x000fe20008000000 */
[----:B------:R-:W-:Y:S01]  /*16f0*/  UMOV UR19, 0x80000020 ;  /* 0x8000002000137882 */ /* 0x000fe20000000000 */
[----:B------:R-:W-:Y:S02]  /*1700*/  WARPGROUP.DEPBAR.LE gsb0, 0x0 ;  /* 0x00008000000079c5 */ /* 0x000fe40000010000 */
[----:B------:R-:W-:-:S06]  /*1710*/  WARPGROUP.ARRIVE ;  /* 0x00000000000079c5 */ /* 0x000fcc0000000000 */
[----:B------:R-:W-:Y:S03]  /*1720*/  HGMMA.64x16x16.F32 R64, gdesc[UR8], R64, gsb0 ;  /* 0x00200000084079f0 */ /* 0x000fe60008000840 */
[----:B------:R-:W-:Y:S02]  /*1730*/  WARPGROUP.DEPBAR.LE gsb0, 0x0 ;  /* 0x00008000000079c5 */ /* 0x000fe40000010000 */
[----:B------:R-:W-:-:S06]  /*1740*/  WARPGROUP.ARRIVE ;  /* 0x00000000000079c5 */ /* 0x000fcc0000000000 */
[----:B------:R-:W-:Y:S03]  /*1750*/  HGMMA.64x16x16.F32 R48, gdesc[UR16], R48, gsb0 ;  /* 0x00200000103079f0 */ /* 0x000fe60008000830 */
[----:B------:R-:W-:Y:S02]  /*1760*/  WARPGROUP.DEPBAR.LE gsb0, 0x0 ;  /* 0x00008000000079c5 */ /* 0x000fe40000010000 */
[----:B------:R-:W-:-:S06]  /*1770*/  WARPGROUP.ARRIVE ;  /* 0x00000000000079c5 */ /* 0x000fcc0000000000 */
[----:B------:R-:W-:Y:S01]  /*1780*/  HGMMA.64x16x16.F32 R32, gdesc[UR12], R32, gsb0 ;  /* 0x002000000c2079f0 */ /* 0x000fe20008000820 */
[----:B------:R-:W-:Y:S01]  /*1790*/  UMOV UR12, UR5 ;  /* 0x00000005000c7c82 */ /* 0x000fe20008000000 */
[----:B------:R-:W-:Y:S01]  /*17a0*/  UMOV UR13, 0x80000020 ;  /* 0x80000020000d7882 */ /* 0x000fe20000000000 */
[----:B------:R-:W-:Y:S01]  /*17b0*/  UMOV UR16, UR12 ;  /* 0x0000000c00107c82 */ /* 0x000fe20008000000 */
[----:B------:R-:W-:Y:S01]  /*17c0*/  UMOV UR17, UR13 ;  /* 0x0000000d00117c82 */ /* 0x000fe20008000000 */
[----:B------:R-:W-:Y:S01]  /*17d0*/  UMOV UR8, UR12 ;  /* 0x0000000c00087c82 */ /* 0x000fe20008000000 */
[----:B------:R-:W-:Y:S01]  /*17e0*/  UMOV UR9, UR13 ;  /* 0x0000000d00097c82 */ /* 0x000fe20008000000 */
        /* <DEDUP_REMOVED lines=8> */
[----:B------:R-:W-:Y:S03]  /*1870*/  HGMMA.64x16x16.F32 R56, gdesc[UR8], R56, gsb0 ;  /* 0x00200000083879f0 */ /* 0x000fe60008000838 */
[----:B------:R-:W-:Y:S02]  /*1880*/  WARPGROUP.DEPBAR.LE gsb0, 0x0 ;  /* 0x00008000000079c5 */ /* 0x000fe40000010000 */
[----:B------:R-:W-:Y:S05]  /*1890*/  @!P1 BRA `(.L_x_19) ;  /* 0x0000000400c89947 */ /* 0x000fea0003800000 */
[----:B------:R-:W-:Y:S01]  /*18a0*/  UIADD3 UR5, UR39, 0x1, URZ ;  /* 0x0000000127057890 */ /* 0x000fe2000fffe03f */
[----:B------:R-:W-:-:S03]  /*18b0*/  IMAD.MOV.U32 R3, RZ, RZ, R0 ;  /* 0x000000ffff037224 */ /* 0x000fc600078e0000 */
[----:B------:R-:W-:-:S04]  /*18c0*/  UISETP.NE.AND UP0, UPT, UR5, 0xb, UPT ;  /* 0x0000000b0500788c */ /* 0x000fc8000bf05270 */
[----:B------:R-:W-:Y:S02]  /*18d0*/  USEL UR6, URZ, 0x1, UP0 ;  /* 0x000000013f067887 */ /* 0x000fe40008000000 */
[----:B------:R-:W-:Y:S02]  /*18e0*/  USEL UR5, UR5, URZ, UP0 ;  /* 0x0000003f05057287 */ /* 0x000fe40008000000 */
[----:B------:R-:W-:-:S06]  /*18f0*/  ULOP3.LUT UR6, UR38, UR6, URZ, 0x3c, !UPT ;  /* 0x0000000626067292 */ /* 0x000fcc000f8e3c3f */
[----:B------:R-:W-:Y:S01]  /*1900*/  IMAD.U32 R6, RZ, RZ, UR6 ;  /* 0x00000006ff067e24 */ /* 0x000fe2000f8e00ff */
[----:B------:R-:W-:-:S06]  /*1910*/  UMOV UR6, UR39 ;  /* 0x0000002700067c82 */ /* 0x000fcc0008000000 */
.L_x_26:
[----:B------:R-:W-:Y:S05]  /*1920*/  @!P0 BRA `(.L_x_20) ;  /* 0x0000000000048947 */ /* 0x000fea0003800000 */
[----:B------:R-:W-:Y:S01]  /*1930*/  BPT.TRAP 0x1 ;  /* 0x000000040000795c */ /* 0x000fe20000300000 */
.L_x_20:
[----:B------:R-:W-:Y:S01]  /*1940*/  ULEA UR7, UR5, UR41, 0x3 ;  /* 0x0000002905077291 */ /* 0x000fe2000f8e183f */
[----:B01----:R-:W-:-:S08]  /*1950*/  SHF.L.U32 R4, R6, 0x1f, RZ ;  /* 0x0000001f06047819 */ /* 0x003fd000000006ff */
[----:B------:R0:W1:Y:S01]  /*1960*/  SYNCS.PHASECHK.TRANS64.TRYWAIT P1, [UR7], R4 ;  /* 0x00000004ff0075a7 */ /* 0x0000620008020147 */
[----:B------:R-:W-:Y:S05]  /*1970*/  @!P0 BRA `(.L_x_21) ;  /* 0x0000000000048947 */ /* 0x000fea0003800000 */
[----:B------:R-:W-:Y:S01]  /*1980*/  BPT.TRAP 0x1 ;  /* 0x000000040000795c */ /* 0x000fe20000300000 */
.L_x_21:
[----:B-1----:R-:W-:Y:S05]  /*1990*/  @P1 BRA `(.L_x_22) ;  /* 0x0000000000081947 */ /* 0x002fea0003800000 */
[----:B------:R-:W1:Y:S02]  /*19a0*/  SYNCS.PHASECHK.TRANS64.TRYWAIT P1, [UR7], R4 ;  /* 0x00000004ff0075a7 */ /* 0x000e640008020147 */
[----:B-1----:R-:W-:Y:S05]  /*19b0*/  @!P1 BRA `(.L_x_23) ;  /* 0x0000005c006c9947 */ /* 0x002fea0003800000 */
.L_x_22:
[----:B------:R-:W-:Y:S01]  /*19c0*/  ULEA UR7, UR5, UR42, 0xa ;  /* 0x0000002a05077291 */ /* 0x000fe2000f8e503f */
[----:B------:R-:W-:Y:S01]  /*19d0*/  WARPGROUP.ARRIVE ;  /* 0x00000000000079c5 */ /* 0x000fe20000000000 */
[----:B------:R-:W-:Y:S01]  /*19e0*/  UIMAD UR10, UR5, 0xc0, UR4 ;  /* 0x000000c0050a78a4 */ /* 0x000fe2000f8e0204 */
[----:B------:R-:W-:Y:S01]  /*19f0*/  UMOV UR9, 0x80000020 ;  /* 0x8000002000097882 */ /* 0x000fe20000000000 */
[----:B------:R-:W-:Y:S02]  /*1a00*/  UMOV UR11, 0x80000020 ;  /* 0x80000020000b7882 */ /* 0x000fe40000000000 */
[----:B------:R-:W-:Y:S01]  /*1a10*/  UIADD3 UR14, UR10, 0x40, URZ ;  /* 0x000000400a0e7890 */ /* 0x000fe2000fffe03f */
[----:B------:R-:W-:Y:S01]  /*1a20*/  UMOV UR8, UR7 ;  /* 0x0000000700087c82 */ /* 0x000fe20008000000 */
[----:B------:R-:W-:Y:S01]  /*1a30*/  UMOV UR13, UR9 ;  /* 0x00000009000d7c82 */ /* 0x000fe20008000000 */
[----:B------:R-:W-:Y:S02]  /*1a40*/  UMOV UR12, UR8 ;  /* 0x00000008000c7c82 */ /* 0x000fe40008000000 */
[----:B------:R-:W-:Y:S01]  /*1a50*/  HGMMA.64x16x16.F32 R64, gdesc[UR8], R64, gsb0 ;  /* 0x00200000084079f0 */ /* 0x000fe20008000840 */
[----:B------:R-:W-:Y:S01]  /*1a60*/  UMOV UR15, 0x80000020 ;  /* 0x80000020000f7882 */ /* 0x000fe20000000000 */
[----:B------:R-:W-:Y:S01]  /*1a70*/  UIADD3 UR18, UR10, 0x80, URZ ;  /* 0x000000800a127890 */ /* 0x000fe2000fffe03f */
[----:B------:R-:W-:Y:S01]  /*1a80*/  UMOV UR16, UR8 ;  /* 0x0000000800107c82 */ /* 0x000fe20008000000 */
[----:B------:R-:W-:Y:S01]  /*1a90*/  UMOV UR17, UR9 ;  /* 0x0000000900117c82 */ /* 0x000fe20008000000 */
[----:B------:R-:W-:Y:S01]  /*1aa0*/  UMOV UR19, 0x80000020 ;  /* 0x8000002000137882 */ /* 0x000fe20000000000 */
[----:B------:R-:W-:-:S02]  /*1ab0*/  UIADD3 UR20, UR7, 0x200, URZ ;  /* 0x0000020007147890 */ /* 0x000fc4000fffe03f */
[----:B------:R-:W-:Y:S01]  /*1ac0*/  UIADD3 UR8, UR7, 0x2, URZ ;  /* 0x0000000207087890 */ /* 0x000fe2000fffe03f */
[----:B------:R-:W-:Y:S01]  /*1ad0*/  UMOV UR9, 0x80000020 ;  /* 0x8000002000097882 */ /* 0x000fe20000000000 */
[----:B------:R-:W-:Y:S01]  /*1ae0*/  UIADD3 UR7, UR7, 0x202, URZ ;  /* 0x0000020207077890 */ /* 0x000fe2000fffe03f */
        /* <DEDUP_REMOVED lines=10> */
[----:B------:R-:W-:Y:S02]  /*1b90*/  WARPGROUP.DEPBAR.LE gsb0, 0x0 ;  /* 0x00008000000079c5 */ /* 0x000fe40000010000 */
[----:B------:R-:W-:-:S06]  /*1ba0*/  WARPGROUP.ARRIVE ;  /* 0x00000000000079c5 */ /* 0x000fcc0000000000 */
[----:B------:R-:W-:Y:S01]  /*1bb0*/  HGMMA.64x16x16.F32 R24, gdesc[UR16], R24, gsb0 ;  /* 0x00200000101879f0 */ /* 0x000fe20008000818 */
[----:B------:R-:W-:Y:S01]  /*1bc0*/  UMOV UR18, UR10 ;  /* 0x0000000a00127c82 */ /* 0x000fe20008000000 */
[----:B------:R-:W-:Y:S01]  /*1bd0*/  UMOV UR19, UR11 ;  /* 0x0000000b00137c82 */ /* 0x000fe20008000000 */
[----:B------:R-:W-:Y:S01]  /*1be0*/  UMOV UR11, 0x80000020 ;  /* 0x80000020000b7882 */ /* 0x000fe20000000000 */
[----:B------:R-:W-:Y:S02]  /*1bf0*/  WARPGROUP.DEPBAR.LE gsb0, 0x0 ;  /* 0x00008000000079c5 */ /* 0x000fe40000010000 */
[----:B------:R-:W-:-:S06]  /*1c00*/  WARPGROUP.ARRIVE ;  /* 0x00000000000079c5 */ /* 0x000fcc0000000000 */
[----:B------:R-:W-:Y:S01]  /*1c10*/  HGMMA.64x16x16.F32 R40, gdesc[UR12], R40, gsb0 ;  /* 0x002000000c2879f0 */ /* 0x000fe20008000828 */
[----:B------:R-:W-:Y:S02]  /*1c20*/  UIADD3 UR12, UR10, 0x2, URZ ;  /* 0x000000020a0c7890 */ /* 0x000fe4000fffe03f */
[----:B------:R-:W-:Y:S01]  /*1c30*/  UIADD3 UR14, UR10, 0x42, URZ ;  /* 0x000000420a0e7890 */ /* 0x000fe2000fffe03f */
[----:B------:R-:W-:Y:S01]  /*1c40*/  UMOV UR13, UR9 ;  /* 0x00000009000d7c82 */ /* 0x000fe20008000000 */
[----:B------:R-:W-:Y:S01]  /*1c50*/  UMOV UR15, 0x80000020 ;  /* 0x80000020000f7882 */ /* 0x000fe20000000000 */
[----:B------:R-:W-:Y:S02]  /*1c60*/  WARPGROUP.DEPBAR.LE gsb0, 0x0 ;  /* 0x00008000000079c5 */ /* 0x000fe40000010000 */
[----:B------:R-:W-:-:S06]  /*1c70*/  WARPGROUP.ARRIVE ;  /* 0x00000000000079c5 */ /* 0x000fcc0000000000 */
[----:B------:R-:W-:Y:S01]  /*1c80*/  HGMMA.64x16x16.F32 R56, gdesc[UR16], R56, gsb0 ;  /* 0x00200000103879f0 */ /* 0x000fe20008000838 */
[----:B------:R-:W-:Y:S01]  /*1c90*/  UIADD3 UR18, UR10, 0x82, URZ ;  /* 0x000000820a127890 */ /* 0x000fe2000fffe03f */
[----:B------:R-:W-:Y:S02]  /*1ca0*/  UMOV UR16, UR8 ;  /* 0x0000000800107c82 */ /* 0x000fe40008000000 */
[----:B------:R-:W-:Y:S01]  /*1cb0*/  UMOV UR10, UR12 ;  /* 0x0000000c000a7c82 */ /* 0x000fe20008000000 */
        /* <DEDUP_REMOVED lines=29> */
[----:B------:R-:W-:Y:S01]  /*1e90*/  BPT.TRAP 0x1 ;  /* 0x000000040000795c */ /* 0x000fe20000300000 */
.L_x_24:
[----:B------:R-:W-:Y:S01]  /*1ea0*/  ULEA UR7, UR6, UR41, 0x3 ;  /* 0x0000002906077291 */ /* 0x000fe2000f8e183f */
[----:B------:R-:W-:-:S03]  /*1eb0*/  ISETP.GT.U32.AND P1, PT, R19, 0x1, PT ;  /* 0x000000011300780c */ /* 0x000fc60003f24070 */
[----:B------:R-:W-:-:S04]  /*1ec0*/  UIADD3 UR7, UR7, 0x58, URZ ;  /* 0x0000005807077890 */ /* 0x000fc8000fffe03f */
[----:B------:R-:W-:-:S09]  /*1ed0*/  UPRMT UR7, URZ, 0x654, UR7 ;  /* 0x000006543f077896 */ /* 0x000fd20008000007 */
[----:B------:R-:W-:Y:S01]  /*1ee0*/  SYNCS.ARRIVE.TRANS64.RED.A1T0 RZ, [UR7], RZ ;  /* 0x000000ffffff79a7 */ /* 0x000fe20008100407 */
[----:B------:R-:W-:Y:S05]  /*1ef0*/  @P1 BRA `(.L_x_25) ;  /* 0x0000000000041947 */ /* 0x000fea0003800000 */
[----:B------:R-:W-:Y:S01]  /*1f00*/  BPT.TRAP 0x1 ;  /* 0x000000040000795c */ /* 0x000fe20000300000 */
.L_x_25:
[----:B------:R-:W-:Y:S01]  /*1f10*/  UIADD3 UR5, UR5, 0x1, URZ ;  /* 0x0000000105057890 */ /* 0x000fe2000fffe03f */
[C---:B------:R-:W-:Y:S01]  /*1f20*/  ISETP.GT.AND P1, PT, R3.reuse, 0x1, PT ;  /* 0x000000010300780c */ /* 0x040fe20003f24270 */
[----:B------:R-:W-:Y:S01]  /*1f30*/  UIADD3 UR6, UR6, 0x1, URZ ;  /* 0x0000000106067890 */ /* 0x000fe2000fffe03f */
[----:B------:R-:W-:Y:S01]  /*1f40*/  VIADD R3, R3, 0xffffffff ;  /* 0xffffffff03037836 */ /* 0x000fe20000000000 */
[----:B------:R-:W-:Y:S02]  /*1f50*/  UISETP.NE.AND UP0, UPT, UR5, 0xb, UPT ;  /* 0x0000000b0500788c */ /* 0x000fe4000bf05270 */
[----:B------:R-:W-:Y:S02]  /*1f60*/  UISETP.NE.AND UP1, UPT, UR6, 0xb, UPT ;  /* 0x0000000b0600788c */ /* 0x000fe4000bf25270 */
[----:B------:R-:W-:Y:S02]  /*1f70*/  USEL UR7, URZ, 0x1, UP0 ;  /* 0x000000013f077887 */ /* 0x000fe40008000000 */
[----:B------:R-:W-:-:S02]  /*1f80*/  USEL UR5, UR5, URZ, UP0 ;  /* 0x0000003f05057287 */ /* 0x000fc40008000000 */
[----:B------:R-:W-:Y:S02]  /*1f90*/  USEL UR6, UR6, URZ, UP1 ;  /* 0x0000003f06067287 */ /* 0x000fe40008800000 */
[----:B------:R-:W-:Y:S01]  /*1fa0*/  LOP3.LUT R6, R6, UR7, RZ, 0x3c, !PT ;  /* 0x0000000706067c12 */ /* 0x000fe2000f8e3cff */
[----:B------:R-:W-:Y:S09]  /*1fb0*/  @P1 BRA `(.L_x_26) ;  /* 0xfffffff800581947 */ /* 0x000ff2000383ffff */
.L_x_19:
[----:B------:R-:W2:Y:S02]  /*1fc0*/  LDC R3, c[0x0][0x28c] ;  /* 0x0000a300ff037b82 */ /* 0x000ea40000000800 */
[----:B--2---:R-:W-:-:S13]  /*1fd0*/  ISETP.GE.AND P1, PT, R3, 0x1, PT ;  /* 0x000000010300780c */ /* 0x004fda0003f26270 */
[----:B------:R-:W-:Y:S05]  /*1fe0*/  @!P1 BRA `(.L_x_27) ;  /* 0x0000000000349947 */ /* 0x000fea0003800000 */
[----:B------:R-:W-:Y:S05]  /*1ff0*/  @!P0 BRA `(.L_x_28) ;  /* 0x0000000000048947 */ /* 0x000fea0003800000 */
[----:B------:R-:W-:Y:S01]  /*2000*/  BPT.TRAP 0x1 ;  /* 0x000000040000795c */ /* 0x000fe20000300000 */
.L_x_28:
[----:B------:R-:W-:Y:S01]  /*2010*/  VIADD R0, R0, UR39 ;  /* 0x0000002700007c36 */ /* 0x000fe20008000000 */
[----:B------:R-:W-:-:S03]  /*2020*/  ISETP.GT.U32.AND P0, PT, R19, 0x1, PT ;  /* 0x000000011300780c */ /* 0x000fc60003f04070 */
[----:B01----:R-:W-:-:S05]  /*2030*/  IMAD.WIDE.U32 R4, R0, -0x45d1745d, RZ ;  /* 0xba2e8ba300047825 */ /* 0x003fca00078e00ff */
[----:B------:R-:W-:-:S05]  /*2040*/  SHF.R.U32.HI R5, RZ, 0x3, R5 ;  /* 0x00000003ff057819 */ /* 0x000fca0000011605 */
[----:B------:R-:W-:-:S05]  /*2050*/  IMAD R0, R5, -0xb, R0 ;  /* 0xfffffff505007824 */ /* 0x000fca00078e0200 */
[----:B------:R-:W-:-:S05]  /*2060*/  LEA R0, R0, UR41, 0x3 ;  /* 0x0000002900007c11 */ /* 0x000fca000f8e18ff */
[----:B------:R-:W-:-:S05]  /*2070*/  VIADD R0, R0, 0x58 ;  /* 0x0000005800007836 */ /* 0x000fca0000000000 */
[----:B------:R-:W-:-:S04]  /*2080*/  PRMT R0, RZ, 0x654, R0 ;  /* 0x00000654ff007816 */ /* 0x000fc80000000000 */
[----:B------:R2:W-:Y:S01]  /*2090*/  SYNCS.ARRIVE.TRANS64.RED.A1T0 RZ, [R0+URZ], RZ ;  /* 0x000000ff00ff79a7 */ /* 0x0005e2000810043f */
[----:B------:R-:W-:Y:S05]  /*20a0*/  @P0 BRA `(.L_x_27) ;  /* 0x0000000000040947 */ /* 0x000fea0003800000 */
[----:B------:R-:W-:Y:S01]  /*20b0*/  BPT.TRAP 0x1 ;  /* 0x000000040000795c */ /* 0x000fe20000300000 */
.L_x_27:
[----:B------:R-:W3:Y:S01]  /*20c0*/  LDC R7, c[0x0][0x288] ;  /* 0x0000a200ff077b82 */ /* 0x000ee20000000800 */
[----:B--2---:R-:W-:Y:S01]  /*20d0*/  LOP3.LUT R0, R22, 0x1, RZ, 0xc0, !PT ;  /* 0x0000000116007812 */ /* 0x004fe200078ec0ff */
[----:B------:R-:W-:Y:S01]  /*20e0*/  IMAD R75, R75, 0x30, RZ ;  /* 0x000000304b4b7824 */ /* 0x000fe200078e02ff */
[----:B------:R-:W-:Y:S01]  /*20f0*/  SHF.R.U32.HI R3, RZ, 0x2, R18 ;  /* 0x00000002ff037819 */ /* 0x000fe20000011612 */
[----:B------:R-:W-:Y:S01]  /*2100*/  UIADD3 UR39, UR40, UR39, URZ ;  /* 0x0000002728277290 */ /* 0x000fe2000fffe03f */
[----:B01----:R-:W-:Y:S01]  /*2110*/  LOP3.LUT R4, R18, 0x60, RZ, 0xc0, !PT ;  /* 0x0000006012047812 */ /* 0x003fe200078ec0ff */
[----:B------:R-:W-:Y:S01]  /*2120*/  IMAD.SHL.U32 R8, R0, 0x40, RZ ;  /* 0x0000004000087824 */ /* 0x000fe200078e00ff */
[----:B------:R-:W-:Y:S01]  /*2130*/  LOP3.LUT R3, R3, 0x7, RZ, 0xc0, !PT ;  /* 0x0000000703037812 */ /* 0x000fe200078ec0ff */
[----:B------:R-:W-:Y:S01]  /*2140*/  UISETP.GT.U32.AND UP0, UPT, UR39, 0xa, UPT ;  /* 0x0000000a2700788c */ /* 0x000fe2000bf04070 */
[----:B------:R-:W-:Y:S01]  /*2150*/  SHF.R.U32.HI R6, RZ, 0x1, R4 ;  /* 0x00000001ff067819 */ /* 0x000fe20000011604 */
[C---:B------:R-:W-:Y:S01]  /*2160*/  IMAD.SHL.U32 R10, R18.reuse, 0x2, RZ ;  /* 0x00000002120a7824 */ /* 0x040fe200078e00ff */
[----:B------:R-:W-:Y:S01]  /*2170*/  LOP3.LUT R4, R18, 0x3, RZ, 0xc0, !PT ;  /* 0x0000000312047812 */ /* 0x000fe200078ec0ff */
[----:B------:R-:W-:Y:S01]  /*2180*/  ULDC UR7, c[0x0][0x284] ;  /* 0x0000a10000077ab9 */ /* 0x000fe20000000800 */
[--C-:B------:R-:W-:Y:S01]  /*2190*/  IADD3 R5, RZ, -R6, -R3.reuse ;  /* 0x80000006ff057210 */ /* 0x100fe20007ffe803 */
[----:B------:R-:W-:Y:S01]  /*21a0*/  UISETP.LT.U32.AND UP0, UPT, UR40, 0xb, UP0 ;  /* 0x0000000b2800788c */ /* 0x000fe20008701070 */
[----:B------:R-:W-:Y:S01]  /*21b0*/  LOP3.LUT R3, R8, 0x40, R3, 0xe2, !PT ;  /* 0x0000004008037812 */ /* 0x000fe200078ee203 */
[----:B------:R-:W-:Y:S01]  /*21c0*/  UISETP.GE.U32.AND UP1, UPT, UR40, 0xb, UPT ;  /* 0x0000000b2800788c */ /* 0x000fe2000bf26070 */
[----:B------:R-:W-:Y:S01]  /*21d0*/  SHF.R.S32.HI R81, RZ, 0x1f, R23 ;  /* 0x0000001fff517819 */ /* 0x000fe20000011417 */
[----:B------:R-:W-:Y:S01]  /*21e0*/  ULDC.64 UR8, c[0x0][0x5d0] ;  /* 0x0001740000087ab9 */ /* 0x000fe20000000a00 */
[C---:B------:R-:W-:Y:S01]  /*21f0*/  LOP3.LUT R10, R75.reuse, 0x6, R10, 0xf8, !PT ;  /* 0x000000064b0a7812 */ /* 0x040fe200078ef80a */
[----:B------:R-:W-:Y:S01]  /*2200*/  UIMAD.WIDE.U32 UR4, UR39, -0x45d1745d, URZ ;  /* 0xba2e8ba3270478a5 */ /* 0x000fe2000f8e003f */
[----:B------:R-:W-:Y:S01]  /*2210*/  IMAD.WIDE R12, R74, 0x100, RZ ;  /* 0x000001004a0c7825 */ /* 0x000fe200078e02ff */
[----:B------:R-:W-:Y:S01]  /*2220*/  USEL UR6, URZ, 0x1, !UP0 ;  /* 0x000000013f067887 */ /* 0x000fe2000c000000 */
[----:B------:R-:W-:Y:S01]  /*2230*/  SHF.R.S32.HI R11, RZ, 0x1f, R10 ;  /* 0x0000001fff0b7819 */ /* 0x000fe2000001140a */
[----:B------:R-:W-:Y:S01]  /*2240*/  USHF.R.U32.HI UR4, URZ, 0x3, UR5 ;  /* 0x000000033f047899 */ /* 0x000fe20008011605 */
[----:B---3--:R-:W-:Y:S01]  /*2250*/  IMAD R8, R4, -0x2, R7 ;  /* 0xfffffffe04087824 */ /* 0x008fe200078e0207 */
[----:B------:R-:W-:Y:S01]  /*2260*/  ISETP.GE.AND P0, PT, R75, R7, PT ;  /* 0x000000074b00720c */ /* 0x000fe20003f06270 */
[----:B------:R-:W-:Y:S01]  /*2270*/  IMAD.SHL.U32 R7, R74, 0x100, RZ ;  /* 0x000001004a077824 */ /* 0x000fe200078e00ff */
[----:B------:R-:W-:Y:S01]  /*2280*/  ULOP3.LUT UR38, UR38, UR6, URZ, 0x3c, !UPT ;  /* 0x0000000626267292 */ /* 0x000fe2000f8e3c3f */
[----:B------:R-:W-:Y:S01]  /*2290*/  IMAD R4, R81, UR8, RZ ;  /* 0x0000000851047c24 */ /* 0x000fe2000f8e02ff */
[----:B------:R-:W-:Y:S01]  /*22a0*/  LOP3.LUT R95, R12, R3, R6, 0xfe, !PT ;  /* 0x000000030c5f7212 */ /* 0x000fe200078efe06 */
[----:B------:R-:W-:Y:S01]  /*22b0*/  IMAD R0, R0, -0x40, R5 ;  /* 0xffffffc000007824 */ /* 0x000fe200078e0205 */
[----:B------:R-:W-:Y:S01]  /*22c0*/  ISETP.GE.OR P0, PT, R7, UR7, P0 ;  /* 0x0000000707007c0c */ /* 0x000fe20008706670 */
[C---:B------:R-:W-:Y:S01]  /*22d0*/  IMAD R9, R23.reuse, UR9, R4 ;  /* 0x0000000917097c24 */ /* 0x040fe2000f8e0204 */
[----:B------:R-:W-:Y:S01]  /*22e0*/  UIMAD UR39, UR4, -0xb, UR39 ;  /* 0xfffffff5042778a4 */ /* 0x000fe2000f8e0227 */
[----:B------:R-:W-:Y:S01]  /*22f0*/  IMAD.WIDE.U32 R4, R23, UR8, R10 ;  /* 0x0000000817047c25 */ /* 0x000fe2000f8e000a */
[----:B------:R-:W-:Y:S01]  /*2300*/  @UP1 ULOP3.LUT UR38, UR38, 0x1, UR4, 0x78, !UPT ;  /* 0x0000000126261892 */ /* 0x000fe2000f8e7804 */
[----:B------:R-:W-:-:S02]  /*2310*/  IADD3 R3, -R7, UR7, R0 ;  /* 0x0000000707037c10 */ /* 0x000fc4000fffe100 */
[----:B------:R-:W-:Y:S02]  /*2320*/  IMAD.IADD R6, R8, 0x1, -R75 ;  /* 0x0000000108067824 */ /* 0x000fe400078e0a4b */
[----:B------:R-:W-:Y:S02]  /*2330*/  IMAD.IADD R9, R5, 0x1, R9 ;  /* 0x0000000105097824 */ /* 0x000fe400078e0209 */
[----:B------:R-:W-:Y:S02]  /*2340*/  IMAD.MOV.U32 R0, RZ, RZ, -0x1 ;  /* 0xffffffffff007424 */ /* 0x000fe400078e00ff */
[----:B------:R-:W-:Y:S01]  /*2350*/  IMAD.MOV.U32 R8, RZ, RZ, R4 ;  /* 0x000000ffff087224 */ /* 0x000fe200078e0004 */
[----:B------:R-:W-:Y:S06]  /*2360*/  @P0 BRA `(.L_x_29) ;  /* 0x0000003000b80947 */ /* 0x000fec0003800000 */
[----:B------:R-:W0:Y:S01]  /*2370*/  LDC.64 R4, c[0x0][0x5c8] ;  /* 0x00017200ff047b82 */ /* 0x000e220000000a00 */
[----:B-----5:R-:W-:Y:S01]  /*2380*/  FSETP.NEU.AND P2, PT, R73, RZ, PT ;  /* 0x000000ff4900720b */ /* 0x020fe20003f4d000 */
[----:B------:R-:W-:Y:S01]  /*2390*/  BSSY B0, `(.L_x_29) ;  /* 0x000032b000007945 */ /* 0x000fe20003800000 */
[----:B------:R-:W-:-:S04]  /*23a0*/  ISETP.GT.AND P0, PT, R6, RZ, PT ;  /* 0x000000ff0600720c */ /* 0x000fc80003f04270 */
[----:B------:R-:W-:Y:S01]  /*23b0*/  ISETP.GT.AND P1, PT, R3, RZ, P0 ;  /* 0x000000ff0300720c */ /* 0x000fe20000724270 */
[-C--:B0-----:R-:W-:Y:S02]  /*23c0*/  IMAD R14, R13, R4.reuse, RZ ;  /* 0x000000040d0e7224 */ /* 0x081fe400078e02ff */
[----:B------:R-:W-:-:S04]  /*23d0*/  IMAD.WIDE.U32 R78, R95, R4, R8 ;  /* 0x000000045f4e7225 */ /* 0x000fc800078e0008 */
[----:B------:R-:W-:-:S04]  /*23e0*/  IMAD R7, R95, R5, R14 ;  /* 0x000000055f077224 */ /* 0x000fc800078e020e */
[----:B------:R-:W-:Y:S01]  /*23f0*/  IMAD.IADD R85, R79, 0x1, R7 ;  /* 0x000000014f557824 */ /* 0x000fe200078e0207 */
[----:B------:R-:W-:Y:S06]  /*2400*/  @!P2 BRA `(.L_x_30) ;  /* 0x000000240004a947 */ /* 0x000fec0003800000 */
[----:B------:R-:W0:Y:S01]  /*2410*/  LDC.64 R20, c[0x0][0x5b8] ;  /* 0x00016e00ff147b82 */ /* 0x000e220000000a00 */
[----:B------:R-:W-:-:S07]  /*2420*/  ULDC.64 UR4, c[0x0][0x5c0] ;  /* 0x0001700000047ab9 */ /* 0x000fce0000000a00 */
[----:B------:R-:W1:Y:S08]  /*2430*/  LDC.64 R76, c[0x0][0x5b0] ;  /* 0x00016c00ff4c7b82 */ /* 0x000e700000000a00 */
[----:B------:R-:W2:Y:S01]  /*2440*/  LDC.64 R14, c[0x0][0x5a8] ;  /* 0x00016a00ff0e7b82 */ /* 0x000ea20000000a00 */
[-C--:B0-----:R-:W-:Y:S02]  /*2450*/  IMAD R8, R81, R20.reuse, RZ ;  /* 0x0000001451087224 */ /* 0x081fe400078e02ff */
[----:B------:R-:W-:-:S04]  /*2460*/  IMAD.WIDE.U32 R80, R23, R20, R10 ;  /* 0x0000001417507225 */ /* 0x000fc800078e000a */
[----:B------:R-:W-:Y:S02]  /*2470*/  IMAD R91, R23, R21, R8 ;  /* 0x00000015175b7224 */ /* 0x000fe400078e0208 */
[-C--:B-1----:R-:W-:Y:S02]  /*2480*/  IMAD R12, R13, R76.reuse, RZ ;  /* 0x0000004c0d0c7224 */ /* 0x082fe400078e02ff */
[----:B------:R-:W-:Y:S02]  /*2490*/  IMAD.IADD R83, R81, 0x1, R91 ;  /* 0x0000000151537824 */ /* 0x000fe400078e025b */
[----:B------:R-:W-:Y:S02]  /*24a0*/  IMAD.MOV.U32 R82, RZ, RZ, R80 ;  /* 0x000000ffff527224 */ /* 0x000fe400078e0050 */
[C---:B------:R-:W-:Y:S02]  /*24b0*/  IMAD R93, R95.reuse, R77, R12 ;  /* 0x0000004d5f5d7224 */ /* 0x040fe400078e020c */
[----:B------:R-:W-:-:S04]  /*24c0*/  IMAD.WIDE.U32 R8, R95, R76, R82 ;  /* 0x0000004c5f087225 */ /* 0x000fc800078e0052 */
[----:B------:R-:W-:Y:S01]  /*24d0*/  IMAD.IADD R7, R9, 0x1, R93 ;  /* 0x0000000109077824 */ /* 0x000fe200078e025d */
[----:B--2---:R-:W-:-:S04]  /*24e0*/  LEA R12, P2, R8, R14, 0x1 ;  /* 0x0000000e080c7211 */ /* 0x004fc800078408ff */
[----:B------:R-:W-:-:S05]  /*24f0*/  LEA.HI.X R13, R8, R15, R7, 0x1, P2 ;  /* 0x0000000f080d7211 */ /* 0x000fca00010f0c07 */
[----:B------:R0:W2:Y:S01]  /*2500*/  @P1 LDG.E.LTC128B.U16 R7, desc[UR36][R12.64] ;  /* 0x000000240c071981 */ /* 0x0000a2000c1e1520 */
[----:B------:R-:W-:Y:S01]  /*2510*/  ISETP.GT.AND P3, PT, R6, 0x1, PT ;  /* 0x000000010600780c */ /* 0x000fe20003f64270 */
[----:B------:R-:W-:Y:S01]  /*2520*/  IMAD.WIDE.U32 R74, R95, R76, R10 ;  /* 0x0000004c5f4a7225 */ /* 0x000fe200078e000a */
[----:B------:R-:W-:Y:S01]  /*2530*/  BSSY B1, `(.L_x_31) ;  /* 0x0000012000017945 */ /* 0x000fe20003800000 */
[----:B------:R-:W-:Y:S02]  /*2540*/  SHF.L.U64.HI R79, R76, 0x3, R77 ;  /* 0x000000034c4f7819 */ /* 0x000fe4000001024d */
[----:B------:R-:W-:Y:S02]  /*2550*/  IMAD.IADD R75, R93, 0x1, R75 ;  /* 0x000000015d4b7824 */ /* 0x000fe400078e024b */
[----:B------:R-:W-:-:S04]  /*2560*/  IMAD.WIDE.U32 R74, R23, R20, R74 ;  /* 0x00000014174a7225 */ /* 0x000fc800078e004a */
[----:B0-----:R-:W-:Y:S01]  /*2570*/  IMAD.IADD R13, R91, 0x1, R75 ;  /* 0x000000015b0d7824 */ /* 0x001fe200078e024b */
[----:B------:R-:W-:-:S04]  /*2580*/  LEA R12, P4, R74, R14, 0x1 ;  /* 0x0000000e4a0c7211 */ /* 0x000fc800078808ff */
[----:B------:R-:W-:Y:S01]  /*2590*/  LEA.HI.X R13, R74, R15, R13, 0x1, P4 ;  /* 0x0000000f4a0d7211 */ /* 0x000fe200020f0c0d */
[----:B--2---:R-:W-:-:S05]  /*25a0*/  HADD2.F32 R8, -RZ, R7.H0_H0 ;  /* 0x20000007ff087230 */ /* 0x004fca0000004100 */
[----:B------:R-:W-:Y:S01]  /*25b0*/  FMUL R9, R8, R73 ;  /* 0x0000004908097220 */ /* 0x000fe20000400000 */
[----:B------:R-:W-:-:S03]  /*25c0*/  LEA R8, P2, R78, UR4, 0x1 ;  /* 0x000000044e087c11 */ /* 0x000fc6000f8408ff */
[----:B------:R-:W-:Y:S01]  /*25d0*/  FFMA R64, R64, R72, R9 ;  /* 0x0000004840407223 */ /* 0x000fe20000000009 */
[----:B------:R-:W-:Y:S01]  /*25e0*/  LEA.HI.X R9, R78, UR5, R85, 0x1, P2 ;  /* 0x000000054e097c11 */ /* 0x000fe200090f0c55 */
[----:B------:R-:W-:Y:S01]  /*25f0*/  IMAD.SHL.U32 R78, R76, 0x8, RZ ;  /* 0x000000084c4e7824 */ /* 0x000fe200078e00ff */
[----:B------:R-:W-:Y:S02]  /*2600*/  ISETP.GT.AND P2, PT, R3, RZ, P3 ;  /* 0x000000ff0300720c */ /* 0x000fe40001f44270 */
[----:B------:R-:W-:-:S05]  /*2610*/  F2FP.F16.F32.PACK_AB R64, RZ, R64 ;  /* 0x00000040ff40723e */ /* 0x000fca00000000ff */
[----:B------:R0:W-:Y:S06]  /*2620*/  @P1 STG.E.U16 desc[UR36][R8.64], R64 ;  /* 0x0000004008001986 */ /* 0x0001ec000c101524 */
[----:B------:R-:W-:Y:S05]  /*2630*/  @!P2 BRA `(.L_x_32) ;  /* 0x000000000004a947 */ /* 0x000fea0003800000 */
[----:B------:R1:W5:Y:S02]  /*2640*/  LDG.E.LTC128B.U16 R7, desc[UR36][R12.64+0x2] ;  /* 0x000002240c077981 */ /* 0x000364000c1e1520 */
.L_x_32:
[----:B------:R-:W-:Y:S05]  /*2650*/  BSYNC B1 ;  /* 0x0000000000017941 */ /* 0x000fea0003800000 */
.L_x_31:
[----:B0----5:R-:W-:Y:S01]  /*2660*/  HADD2.F32 R64, -RZ, R7.H0_H0 ;  /* 0x20000007ff407230 */ /* 0x021fe20000004100 */
[----:B------:R-:W-:Y:S01]  /*2670*/  ISETP.GT.AND P1, PT, R3, 0x8, P0 ;  /* 0x000000080300780c */ /* 0x000fe20000724270 */
[----:B------:R-:W-:Y:S01]  /*2680*/  IMAD.WIDE.U32 R86, R95, R76, R78 ;  /* 0x0000004c5f567225 */ /* 0x000fe200078e004e */
[----:B------:R-:W-:-:S03]  /*2690*/  PRMT R89, R7, 0x7610, R89 ;  /* 0x0000761007597816 */ /* 0x000fc60000000059 */
[----:B------:R-:W-:Y:S01]  /*26a0*/  FMUL R64, R64, R73 ;  /* 0x0000004940407220 */ /* 0x000fe20000400000 */
[----:B------:R-:W-:Y:S01]  /*26b0*/  IMAD.IADD R97, R93, 0x1, R87 ;  /* 0x000000015d617824 */ /* 0x000fe200078e0257 */
[----:B------:R-:W-:Y:S02]  /*26c0*/  IADD3 R21, P4, R80, R86, RZ ;  /* 0x0000005650157210 */ /* 0x000fe40007f9e0ff */
[----:B------:R-:W-:-:S03]  /*26d0*/  FFMA R65, R65, R72, R64 ;  /* 0x0000004841417223 */ /* 0x000fc60000000040 */
[----:B------:R-:W-:Y:S01]  /*26e0*/  IMAD.X R74, R97, 0x1, R83, P4 ;  /* 0x00000001614a7824 */ /* 0x000fe200020e0653 */
[C---:B------:R-:W-:Y:S02]  /*26f0*/  LEA R64, P4, R21.reuse, R14, 0x1 ;  /* 0x0000000e15407211 */ /* 0x040fe400078808ff */
[----:B------:R-:W-:Y:S02]  /*2700*/  F2FP.F16.F32.PACK_AB R75, RZ, R65 ;  /* 0x00000041ff4b723e */ /* 0x000fe400000000ff */
[----:B------:R-:W-:-:S03]  /*2710*/  LEA.HI.X R65, R21, R15, R74, 0x1, P4 ;  /* 0x0000000f15417211 */ /* 0x000fc600020f0c4a */
[----:B------:R0:W-:Y:S04]  /*2720*/  @P2 STG.E.U16 desc[UR36][R8.64+0x2], R75 ;  /* 0x0000024b08002986 */ /* 0x0001e8000c101524 */
[----:B------:R2:W3:Y:S01]  /*2730*/  @P1 LDG.E.LTC128B.U16 R89, desc[UR36][R64.64] ;  /* 0x0000002440591981 */ /* 0x0004e2000c1e1520 */
[----:B------:R-:W-:Y:S01]  /*2740*/  IMAD.SHL.U32 R7, R4, 0x10, RZ ;  /* 0x0000001004077824 */ /* 0x000fe200078e00ff */
[----:B------:R-:W-:Y:S01]  /*2750*/  IADD3 R84, P2, R10, R86, RZ ;  /* 0x000000560a547210 */ /* 0x000fe20007f5e0ff */
[----:B------:R-:W-:Y:S04]  /*2760*/  BSSY B1, `(.L_x_33) ;  /* 0x0000011000017945 */ /* 0x000fe80003800000 */
[----:B------:R-:W-:Y:S01]  /*2770*/  IMAD.X R85, R11, 0x1, R97, P2 ;  /* 0x000000010b557824 */ /* 0x000fe200010e0661 */
[----:B------:R-:W-:Y:S01]  /*2780*/  ISETP.GT.AND P2, PT, R3, 0x8, P3 ;  /* 0x000000080300780c */ /* 0x000fe20001f44270 */
[----:B------:R-:W-:-:S04]  /*2790*/  IMAD.WIDE.U32 R84, R23, R20, R84 ;  /* 0x0000001417547225 */ /* 0x000fc800078e0054 */
[----:B------:R-:W-:Y:S01]  /*27a0*/  IMAD.IADD R85, R91, 0x1, R85 ;  /* 0x000000015b557824 */ /* 0x000fe200078e0255 */
[----:B--2---:R-:W-:-:S04]  /*27b0*/  LEA R64, P5, R84, R14, 0x1 ;  /* 0x0000000e54407211 */ /* 0x004fc800078a08ff */
[----:B------:R-:W-:Y:S01]  /*27c0*/  LEA.HI.X R65, R84, R15, R85, 0x1, P5 ;  /* 0x0000000f54417211 */ /* 0x000fe200028f0c55 */
[----:B---3--:R-:W-:-:S05]  /*27d0*/  HADD2.F32 R74, -RZ, R89.H0_H0 ;  /* 0x20000059ff4a7230 */ /* 0x008fca0000004100 */
[----:B------:R-:W-:Y:S01]  /*27e0*/  FMUL R21, R74, R73 ;  /* 0x000000494a157220 */ /* 0x000fe20000400000 */
[----:B------:R-:W-:-:S03]  /*27f0*/  IADD3 R74, P4, R7, R8, RZ ;  /* 0x00000008074a7210 */ /* 0x000fc60007f9e0ff */
[----:B------:R-:W-:Y:S01]  /*2800*/  FFMA R66, R66, R72, R21 ;  /* 0x0000004842427223 */ /* 0x000fe20000000015 */
[----:B------:R-:W-:-:S04]  /*2810*/  SHF.L.U64.HI R21, R4, 0x4, R5 ;  /* 0x0000000404157819 */ /* 0x000fc80000010205 */
[----:B------:R-:W-:Y:S01]  /*2820*/  F2FP.F16.F32.PACK_AB R66, RZ, R66 ;  /* 0x00000042ff42723e */ /* 0x000fe200000000ff */
[----:B0-----:R-:W-:-:S05]  /*2830*/  IMAD.X R75, R21, 0x1, R9, P4 ;  /* 0x00000001154b7824 */ /* 0x001fca00020e0609 */
[----:B------:R0:W-:Y:S01]  /*2840*/  @P1 STG.E.U16 desc[UR36][R74.64], R66 ;  /* 0x000000424a001986 */ /* 0x0001e2000c101524 */
[----:B------:R-:W-:Y:S05]  /*2850*/  @!P2 BRA `(.L_x_34) ;  /* 0x000000000004a947 */ /* 0x000fea0003800000 */
[----:B------:R2:W5:Y:S02]  /*2860*/  LDG.E.LTC128B.U16 R89, desc[UR36][R64.64+0x2] ;  /* 0x0000022440597981 */ /* 0x000564000c1e1520 */
.L_x_34:
[----:B------:R-:W-:Y:S05]  /*2870*/  BSYNC B1 ;  /* 0x0000000000017941 */ /* 0x000fea0003800000 */
.L_x_33:
[----:B0----5:R-:W-:Y:S01]  /*2880*/  HADD2.F32 R66, -RZ, R89.H0_H0 ;  /* 0x20000059ff427230 */ /* 0x021fe20000004100 */
[----:B------:R-:W-:Y:S01]  /*2890*/  ISETP.GT.AND P1, PT, R6, 0x8, PT ;  /* 0x000000080600780c */ /* 0x000fe20003f24270 */
[----:B------:R-:W-:Y:S01]  /*28a0*/  BSSY B1, `(.L_x_35) ;  /* 0x000000c000017945 */ /* 0x000fe20003800000 */
[----:B------:R-:W-:Y:S02]  /*28b0*/  IMAD R87, R77, 0x78, RZ ;  /* 0x000000784d577824 */ /* 0x000fe400078e02ff */
[----:B------:R-:W-:Y:S01]  /*28c0*/  FMUL R66, R66, R73 ;  /* 0x0000004942427220 */ /* 0x000fe20000400000 */
[----:B------:R-:W-:-:S03]  /*28d0*/  ISETP.GT.AND P4, PT, R3, RZ, P1 ;  /* 0x000000ff0300720c */ /* 0x000fc60000f84270 */
[----:B------:R-:W-:Y:S01]  /*28e0*/  FFMA R66, R67, R72, R66 ;  /* 0x0000004843427223 */ /* 0x000fe20000000042 */
[----:B------:R-:W-:-:S04]  /*28f0*/  IMAD.MOV.U32 R67, RZ, RZ, R97 ;  /* 0x000000ffff437224 */ /* 0x000fc800078e0061 */
[----:B------:R-:W-:-:S04]  /*2900*/  F2FP.F16.F32.PACK_AB R66, RZ, R66 ;  /* 0x00000042ff42723e */ /* 0x000fc800000000ff */
[----:B------:R-:W-:Y:S01]  /*2910*/  PRMT R84, R66, 0x7610, R84 ;  /* 0x0000761042547816 */ /* 0x000fe20000000054 */
[----:B------:R-:W-:-:S04]  /*2920*/  IMAD.MOV.U32 R66, RZ, RZ, R86 ;  /* 0x000000ffff427224 */ /* 0x000fc800078e0056 */
[----:B------:R0:W-:Y:S01]  /*2930*/  @P2 STG.E.U16 desc[UR36][R74.64+0x2], R84 ;  /* 0x000002544a002986 */ /* 0x0001e2000c101524 */
[----:B------:R-:W-:Y:S05]  /*2940*/  @!P4 BRA `(.L_x_36) ;  /* 0x000000000004c947 */ /* 0x000fea0003800000 */
[----:B------:R3:W5:Y:S02]  /*2950*/  LDG.E.LTC128B.U16 R89, desc[UR36][R12.64+0x10] ;  /* 0x000010240c597981 */ /* 0x000764000c1e1520 */
.L_x_36:
[----:B------:R-:W-:Y:S05]  /*2960*/  BSYNC B1 ;  /* 0x0000000000017941 */ /* 0x000fea0003800000 */
.L_x_35:
[----:B0----5:R-:W-:Y:S01]  /*2970*/  HADD2.F32 R84, -RZ, R89.H0_H0 ;  /* 0x20000059ff547230 */ /* 0x021fe20000004100 */
[----:B------:R-:W-:Y:S01]  /*2980*/  BSSY B1, `(.L_x_37) ;  /* 0x000000d000017945 */ /* 0x000fe20003800000 */
[----:B------:R-:W-:-:S04]  /*2990*/  IMAD.WIDE.U32 R66, R76, 0x78, R66 ;  /* 0x000000784c427825 */ /* 0x000fc800078e0042 */
[----:B------:R-:W-:Y:S01]  /*29a0*/  FMUL R77, R84, R73 ;  /* 0x00000049544d7220 */ /* 0x000fe20000400000 */
[----:B------:R-:W-:Y:S01]  /*29b0*/  IMAD.IADD R97, R67, 0x1, R87 ;  /* 0x0000000143617824 */ /* 0x000fe200078e0257 */
[----:B------:R-:W-:Y:S02]  /*29c0*/  IADD3 R84, P2, P5, R80, R66, R78 ;  /* 0x0000004250547210 */ /* 0x000fe40007d5e04e */
[----:B------:R-:W-:Y:S02]  /*29d0*/  FFMA R77, R68, R72, R77 ;  /* 0x00000048444d7223 */ /* 0x000fe4000000004d */
[----:B------:R-:W-:Y:S02]  /*29e0*/  IADD3.X R85, R83, R97, R79, P2, P5 ;  /* 0x0000006153557210 */ /* 0x000fe400017ea44f */
[----:B------:R-:W-:Y:S02]  /*29f0*/  ISETP.GT.AND P2, PT, R6, 0x9, PT ;  /* 0x000000090600780c */ /* 0x000fe40003f44270 */
[----:B------:R-:W-:-:S02]  /*2a00*/  F2FP.F16.F32.PACK_AB R77, RZ, R77 ;  /* 0x0000004dff4d723e */ /* 0x000fc400000000ff */
[----:B------:R-:W-:-:S03]  /*2a10*/  ISETP.GT.AND P5, PT, R3, RZ, P2 ;  /* 0x000000ff0300720c */ /* 0x000fc600017a4270 */
[----:B------:R0:W-:Y:S10]  /*2a20*/  @P4 STG.E.U16 desc[UR36][R8.64+0x10], R77 ;  /* 0x0000104d08004986 */ /* 0x0001f4000c101524 */
[----:B------:R-:W-:Y:S05]  /*2a30*/  @!P5 BRA `(.L_x_38) ;  /* 0x000000000004d947 */ /* 0x000fea0003800000 */
[----:B------:R4:W5:Y:S02]  /*2a40*/  LDG.E.LTC128B.U16 R89, desc[UR36][R12.64+0x12] ;  /* 0x000012240c597981 */ /* 0x000964000c1e1520 */
.L_x_38:
[----:B------:R-:W-:Y:S05]  /*2a50*/  BSYNC B1 ;  /* 0x0000000000017941 */ /* 0x000fea0003800000 */
.L_x_37:
[----:B-----5:R-:W-:Y:S01]  /*2a60*/  HADD2.F32 R68, -RZ, R89.H0_H0 ;  /* 0x20000059ff447230 */ /* 0x020fe20000004100 */
[----:B------:R-:W-:Y:S01]  /*2a70*/  ISETP.GT.AND P4, PT, R3, 0x8, P1 ;  /* 0x000000080300780c */ /* 0x000fe20000f84270 */
[----:B------:R-:W-:Y:S03]  /*2a80*/  BSSY B1, `(.L_x_39) ;  /* 0x0000007000017945 */ /* 0x000fe60003800000 */
[----:B------:R-:W-:-:S04]  /*2a90*/  FMUL R68, R68, R73 ;  /* 0x0000004944447220 */ /* 0x000fc80000400000 */
[----:B------:R-:W-:-:S05]  /*2aa0*/  FFMA R68, R69, R72, R68 ;  /* 0x0000004845447223 */ /* 0x000fca0000000044 */
[----:B------:R-:W-:-:S05]  /*2ab0*/  F2FP.F16.F32.PACK_AB R68, RZ, R68 ;  /* 0x00000044ff44723e */ /* 0x000fca00000000ff */
[----:B------:R0:W-:Y:S01]  /*2ac0*/  @P5 STG.E.U16 desc[UR36][R8.64+0x12], R68 ;  /* 0x0000124408005986 */ /* 0x0001e2000c101524 */
[----:B------:R-:W-:Y:S05]  /*2ad0*/  @!P4 BRA `(.L_x_40) ;  /* 0x000000000004c947 */ /* 0x000fea0003800000 */
[----:B------:R0:W5:Y:S02]  /*2ae0*/  LDG.E.LTC128B.U16 R89, desc[UR36][R64.64+0x10] ;  /* 0x0000102440597981 */ /* 0x000164000c1e1520 */
.L_x_40:
[----:B------:R-:W-:Y:S05]  /*2af0*/  BSYNC B1 ;  /* 0x0000000000017941 */ /* 0x000fea0003800000 */
.L_x_39:
[----:B0----5:R-:W-:Y:S01]  /*2b00*/  HADD2.F32 R68, -RZ, R89.H0_H0 ;  /* 0x20000059ff447230 */ /* 0x021fe20000004100 */
        /* <DEDUP_REMOVED lines=8> */
.L_x_42:
[----:B------:R-:W-:Y:S05]  /*2b90*/  BSYNC B1 ;  /* 0x0000000000017941 */ /* 0x000fea0003800000 */
.L_x_41:
[----:B-----5:R-:W-:Y:S01]  /*2ba0*/  HADD2.F32 R68, -RZ, R89.H0_H0 ;  /* 0x20000059ff447230 */ /* 0x020fe20000004100 */
[----:B------:R-:W-:-:S04]  /*2bb0*/  IADD3 R67, P4, R80, R66, RZ ;  /* 0x0000004250437210 */ /* 0x000fc80007f9e0ff */
[----:B------:R-:W-:Y:S01]  /*2bc0*/  FMUL R68, R68, R73 ;  /* 0x0000004944447220 */ /* 0x000fe20000400000 */
[----:B------:R-:W-:Y:S01]  /*2bd0*/  IMAD.X R82, R97, 0x1, R83, P4 ;  /* 0x0000000161527824 */ /* 0x000fe200020e0653 */
[----:B------:R-:W-:Y:S02]  /*2be0*/  LEA R66, P4, R67, R14, 0x1 ;  /* 0x0000000e43427211 */ /* 0x000fe400078808ff */
[----:B------:R-:W-:Y:S02]  /*2bf0*/  FFMA R68, R71, R72, R68 ;  /* 0x0000004847447223 */ /* 0x000fe40000000044 */
[----:B------:R-:W-:-:S03]  /*2c00*/  LEA.HI.X R67, R67, R15, R82, 0x1, P4 ;  /* 0x0000000f43437211 */ /* 0x000fc600020f0c52 */
[----:B------:R-:W-:-:S04]  /*2c10*/  F2FP.F16.F32.PACK_AB R68, RZ, R68 ;  /* 0x00000044ff44723e */ /* 0x000fc800000000ff */
[----:B0-----:R-:W-:-:S05]  /*2c20*/  PRMT R69, R68, 0x7610, R69 ;  /* 0x0000761044457816 */ /* 0x001fca0000000045 */
[----:B------:R0:W-:Y:S01]  /*2c30*/  @P5 STG.E.U16 desc[UR36][R74.64+0x12], R69 ;  /* 0x000012454a005986 */ /* 0x0001e2000c101524 */
[----:B------:R-:W-:-:S13]  /*2c40*/  ISETP.GT.AND P5, PT, R3, 0x80, P0 ;  /* 0x000000800300780c */ /* 0x000fda00007a4270 */
[----:B------:R1:W2:Y:S01]  /*2c50*/  @P5 LDG.E.LTC128B.U16 R89, desc[UR36][R66.64] ;  /* 0x0000002442595981 */ /* 0x0002a2000c1e1520 */
[----:B------:R-:W-:Y:S01]  /*2c60*/  IMAD.WIDE.U32 R70, R76, 0x78, R78 ;  /* 0x000000784c467825 */ /* 0x000fe200078e004e */
[----:B------:R-:W-:Y:S03]  /*2c70*/  BSSY B1, `(.L_x_43) ;  /* 0x0000016000017945 */ /* 0x000fe60003800000 */
[----:B------:R-:W-:Y:S02]  /*2c80*/  IMAD.IADD R81, R87, 0x1, R71 ;  /* 0x0000000157517824 */ /* 0x000fe400078e0247 */
[----:B------:R-:W-:Y:S02]  /*2c90*/  IMAD.MOV.U32 R80, RZ, RZ, R70 ;  /* 0x000000ffff507224 */ /* 0x000fe400078e0046 */
[----:B------:R-:W-:Y:S02]  /*2ca0*/  IMAD R87, R5, 0xf0, RZ ;  /* 0x000000f005577824 */ /* 0x000fe400078e02ff */
[----:B0-----:R-:W-:-:S03]  /*2cb0*/  IMAD.WIDE.U32 R68, R95, R76, R80 ;  /* 0x0000004c5f447225 */ /* 0x001fc600078e0050 */
[----:B------:R-:W-:-:S04]  /*2cc0*/  IADD3 R68, P4, R10, R68, RZ ;  /* 0x000000440a447210 */ /* 0x000fc80007f9e0ff */
[----:B------:R-:W-:-:S03]  /*2cd0*/  IADD3.X R69, R11, R93, R69, P4, !PT ;  /* 0x0000005d0b457210 */ /* 0x000fc600027fe445 */
[----:B------:R-:W-:-:S04]  /*2ce0*/  IMAD.WIDE.U32 R68, R23, R20, R68 ;  /* 0x0000001417447225 */ /* 0x000fc800078e0044 */
[----:B------:R-:W-:Y:S01]  /*2cf0*/  IMAD.IADD R5, R91, 0x1, R69 ;  /* 0x000000015b057824 */ /* 0x000fe200078e0245 */
[----:B-1----:R-:W-:-:S04]  /*2d00*/  LEA R66, P4, R68, R14, 0x1 ;  /* 0x0000000e44427211 */ /* 0x002fc800078808ff */
[----:B------:R-:W-:Y:S02]  /*2d10*/  LEA.HI.X R67, R68, R15, R5, 0x1, P4 ;  /* 0x0000000f44437211 */ /* 0x000fe400020f0c05 */
[----:B------:R-:W-:Y:S01]  /*2d20*/  ISETP.GT.AND P4, PT, R3, 0x80, P3 ;  /* 0x000000800300780c */ /* 0x000fe20001f84270 */
[----:B--2---:R-:W-:-:S05]  /*2d30*/  HADD2.F32 R82, -RZ, R89.H0_H0 ;  /* 0x20000059ff527230 */ /* 0x004fca0000004100 */
[----:B------:R-:W-:Y:S01]  /*2d40*/  FMUL R77, R82, R73 ;  /* 0x00000049524d7220 */ /* 0x000fe20000400000 */
[----:B------:R-:W-:-:S04]  /*2d50*/  IMAD.WIDE.U32 R82, R4, 0xf0, R74 ;  /* 0x000000f004527825 */ /* 0x000fc800078e004a */
[----:B------:R-:W-:Y:S01]  /*2d60*/  FFMA R77, R56, R72, R77 ;  /* 0x00000048384d7223 */ /* 0x000fe2000000004d */
[----:B------:R-:W-:Y:S02]  /*2d70*/  IMAD.IADD R69, R83, 0x1, R87 ;  /* 0x0000000153457824 */ /* 0x000fe400078e0257 */
[----:B------:R-:W-:Y:S02]  /*2d80*/  @P5 IMAD.MOV.U32 R68, RZ, RZ, R82 ;  /* 0x000000ffff445224 */ /* 0x000fe400078e0052 */
[----:B------:R-:W-:-:S05]  /*2d90*/  F2FP.F16.F32.PACK_AB R77, RZ, R77 ;  /* 0x0000004dff4d723e */ /* 0x000fca00000000ff */
[----:B------:R0:W-:Y:S01]  /*2da0*/  @P5 STG.E.U16 desc[UR36][R68.64], R77 ;  /* 0x0000004d44005986 */ /* 0x0001e2000c101524 */
[----:B------:R-:W-:Y:S05]  /*2db0*/  @!P4 BRA `(.L_x_44) ;  /* 0x000000000004c947 */ /* 0x000fea0003800000 */
[----:B------:R1:W5:Y:S02]  /*2dc0*/  LDG.E.LTC128B.U16 R89, desc[UR36][R66.64+0x2] ;  /* 0x0000022442597981 */ /* 0x000364000c1e1520 */
.L_x_44:
[----:B------:R-:W-:Y:S05]  /*2dd0*/  BSYNC B1 ;  /* 0x0000000000017941 */ /* 0x000fea0003800000 */
.L_x_43:
[----:B-----5:R-:W-:Y:S01]  /*2de0*/  HADD2.F32 R56, -RZ, R89.H0_H0 ;  /* 0x20000059ff387230 */ /* 0x020fe20000004100 */
[----:B------:R-:W-:Y:S01]  /*2df0*/  IADD3 R70, P5, R78, R70, RZ ;  /* 0x000000464e467210 */ /* 0x000fe20007fbe0ff */
[----:B------:R-:W-:Y:S01]  /*2e00*/  @P4 IMAD.MOV.U32 R78, RZ, RZ, R82 ;  /* 0x000000ffff4e4224 */ /* 0x000fe200078e0052 */
[----:B------:R-:W-:Y:S01]  /*2e10*/  ISETP.GT.AND P0, PT, R3, 0x88, P0 ;  /* 0x000000880300780c */ /* 0x000fe20000704270 */
[----:B------:R-:W-:Y:S01]  /*2e20*/  BSSY B1, `(.L_x_45) ;  /* 0x000000e000017945 */ /* 0x000fe20003800000 */
[----:B------:R-:W-:Y:S01]  /*2e30*/  FMUL R56, R56, R73 ;  /* 0x0000004938387220 */ /* 0x000fe20000400000 */
[----:B------:R-:W-:Y:S02]  /*2e40*/  IMAD.X R71, R81, 0x1, R79, P5 ;  /* 0x0000000151477824 */ /* 0x000fe400028e064f */
[----:B------:R-:W-:Y:S02]  /*2e50*/  @P4 IMAD.MOV.U32 R79, RZ, RZ, R69 ;  /* 0x000000ffff4f4224 */ /* 0x000fe400078e0045 */
[----:B------:R-:W-:Y:S01]  /*2e60*/  FFMA R56, R57, R72, R56 ;  /* 0x0000004839387223 */ /* 0x000fe20000000038 */
[----:B0-----:R-:W-:-:S04]  /*2e70*/  IMAD.WIDE.U32 R76, R95, R76, R70 ;  /* 0x0000004c5f4c7225 */ /* 0x001fc800078e0046 */
[----:B------:R-:W-:Y:S02]  /*2e80*/  F2FP.F16.F32.PACK_AB R56, RZ, R56 ;  /* 0x00000038ff38723e */ /* 0x000fe400000000ff */
[----:B------:R-:W-:Y:S02]  /*2e90*/  IADD3 R70, P5, R10, R76, RZ ;  /* 0x0000004c0a467210 */ /* 0x000fe40007fbe0ff */
[----:B------:R-:W-:-:S05]  /*2ea0*/  PRMT R5, R56, 0x7610, R5 ;  /* 0x0000761038057816 */ /* 0x000fca0000000005 */
[----:B------:R0:W-:Y:S01]  /*2eb0*/  @P4 STG.E.U16 desc[UR36][R78.64+0x2], R5 ;  /* 0x000002054e004986 */ /* 0x0001e2000c101524 */
[----:B------:R-:W-:-:S04]  /*2ec0*/  LEA R56, P4, R84, R14, 0x1 ;  /* 0x0000000e54387211 */ /* 0x000fc800078808ff */
[----:B------:R-:W-:Y:S01]  /*2ed0*/  LEA.HI.X R57, R84, R15, R85, 0x1, P4 ;  /* 0x0000000f54397211 */ /* 0x000fe200020f0c55 */
[----:B------:R-:W-:Y:S08]  /*2ee0*/  @!P0 BRA `(.L_x_46) ;  /* 0x0000000000048947 */ /* 0x000ff00003800000 */
[----:B------:R2:W5:Y:S02]  /*2ef0*/  LDG.E.LTC128B.U16 R89, desc[UR36][R56.64] ;  /* 0x0000002438597981 */ /* 0x000564000c1e1520 */
.L_x_46:
[----:B------:R-:W-:Y:S05]  /*2f00*/  BSYNC B1 ;  /* 0x0000000000017941 */ /* 0x000fea0003800000 */
.L_x_45:
[----:B-----5:R-:W-:Y:S01]  /*2f10*/  HADD2.F32 R10, -RZ, R89.H0_H0 ;  /* 0x20000059ff0a7230 */ /* 0x020fe20000004100 */
[----:B------:R-:W-:Y:S01]  /*2f20*/  IADD3.X R71, R11, R93, R77, P5, !PT ;  /* 0x0000005d0b477210 */ /* 0x000fe20002ffe44d */
[----:B------:R-:W-:Y:S01]  /*2f30*/  BSSY B1, `(.L_x_47) ;  /* 0x000000e000017945 */ /* 0x000fe20003800000 */
[----:B------:R-:W-:Y:S02]  /*2f40*/  ISETP.GT.AND P3, PT, R3, 0x88, P3 ;  /* 0x000000880300780c */ /* 0x000fe40001f64270 */
[----:B0-----:R-:W-:Y:S01]  /*2f50*/  FMUL R5, R10, R73 ;  /* 0x000000490a057220 */ /* 0x001fe20000400000 */
[----:B------:R-:W-:Y:S01]  /*2f60*/  IADD3 R10, P4, R7, R82, RZ ;  /* 0x00000052070a7210 */ /* 0x000fe20007f9e0ff */
[----:B--2---:R-:W-:-:S04]  /*2f70*/  IMAD.WIDE.U32 R56, R23, R20, R70 ;  /* 0x0000001417387225 */ /* 0x004fc800078e0046 */
[----:B------:R-:W-:Y:S01]  /*2f80*/  FFMA R5, R58, R72, R5 ;  /* 0x000000483a057223 */ /* 0x000fe20000000005 */
[----:B------:R-:W-:Y:S01]  /*2f90*/  IMAD.X R11, R69, 0x1, R21, P4 ;  /* 0x00000001450b7824 */ /* 0x000fe200020e0615 */
[----:B------:R-:W-:Y:S01]  /*2fa0*/  LEA R14, P5, R56, R14, 0x1 ;  /* 0x0000000e380e7211 */ /* 0x000fe200078a08ff */
[----:B------:R-:W-:Y:S02]  /*2fb0*/  IMAD.IADD R20, R91, 0x1, R57 ;  /* 0x000000015b147824 */ /* 0x000fe400078e0239 */
[----:B------:R-:W-:-:S03]  /*2fc0*/  F2FP.F16.F32.PACK_AB R5, RZ, R5 ;  /* 0x00000005ff05723e */ /* 0x000fc600000000ff */
[----:B------:R-:W-:Y:S02]  /*2fd0*/  LEA.HI.X R15, R56, R15, R20, 0x1, P5 ;  /* 0x0000000f380f7211 */ /* 0x000fe400028f0c14 */
[----:B------:R0:W-:Y:S01]  /*2fe0*/  @P0 STG.E.U16 desc[UR36][R10.64], R5 ;  /* 0x000000050a000986 */ /* 0x0001e2000c101524 */
[----:B------:R-:W-:Y:S05]  /*2ff0*/  @!P3 BRA `(.L_x_48) ;  /* 0x000000000004b947 */ /* 0x000fea0003800000 */
[----:B------:R2:W5:Y:S02]  /*3000*/  LDG.E.LTC128B.U16 R89, desc[UR36][R14.64+0x2] ;  /* 0x000002240e597981 */ /* 0x000564000c1e1520 */
.L_x_48:
[----:B------:R-:W-:Y:S05]  /*3010*/  BSYNC B1 ;  /* 0x0000000000017941 */ /* 0x000fea0003800000 */
.L_x_47:
        /* <DEDUP_REMOVED lines=9> */
.L_x_50:
[----:B------:R-:W-:Y:S05]  /*30b0*/  BSYNC B1 ;  /* 0x0000000000017941 */ /* 0x000fea0003800000 */
.L_x_49:
[----:B0----5:R-:W-:Y:S01]  /*30c0*/  HADD2.F32 R20, -RZ, R89.H0_H0 ;  /* 0x20000059ff147230 */ /* 0x021fe20000004100 */
[----:B------:R-:W-:Y:S01]  /*30d0*/  ISETP.GT.AND P3, PT, R3, 0x80, P2 ;  /* 0x000000800300780c */ /* 0x000fe20001764270 */
[----:B------:R-:W-:Y:S01]  /*30e0*/  @P0 IMAD.MOV.U32 R56, RZ, RZ, R82 ;  /* 0x000000ffff380224 */ /* 0x000fe200078e0052 */
[----:B------:R-:W-:Y:S01]  /*30f0*/  BSSY B1, `(.L_x_51) ;  /* 0x0000008000017945 */ /* 0x000fe20003800000 */
[----:B------:R-:W-:Y:S02]  /*3100*/  @P0 IMAD.MOV.U32 R57, RZ, RZ, R69 ;  /* 0x000000ffff390224 */ /* 0x000fe400078e0045 */
[----:B------:R-:W-:-:S04]  /*3110*/  FMUL R5, R20, R73 ;  /* 0x0000004914057220 */ /* 0x000fc80000400000 */
[----:B------:R-:W-:-:S05]  /*3120*/  FFMA R5, R60, R72, R5 ;  /* 0x000000483c057223 */ /* 0x000fca0000000005 */
[----:B------:R-:W-:-:S05]  /*3130*/  F2FP.F16.F32.PACK_AB R5, RZ, R5 ;  /* 0x00000005ff05723e */ /* 0x000fca00000000ff */
[----:B------:R0:W-:Y:S01]  /*3140*/  @P0 STG.E.U16 desc[UR36][R56.64+0x10], R5 ;  /* 0x0000100538000986 */ /* 0x0001e2000c101524 */
[----:B------:R-:W-:Y:S05]  /*3150*/  @!P3 BRA `(.L_x_52) ;  /* 0x000000000004b947 */ /* 0x000fea0003800000 */
[----:B------:R0:W5:Y:S02]  /*3160*/  LDG.E.LTC128B.U16 R89, desc[UR36][R66.64+0x12] ;  /* 0x0000122442597981 */ /* 0x000164000c1e1520 */
.L_x_52:
[----:B------:R-:W-:Y:S05]  /*3170*/  BSYNC B1 ;  /* 0x0000000000017941 */ /* 0x000fea0003800000 */
.L_x_51:
[----:B-----5:R-:W-:Y:S01]  /*3180*/  HADD2.F32 R20, -RZ, R89.H0_H0 ;  /* 0x20000059ff147230 */ /* 0x020fe20000004100 */
[----:B------:R-:W-:Y:S01]  /*3190*/  ISETP.GT.AND P1, PT, R3, 0x88, P1 ;  /* 0x000000880300780c */ /* 0x000fe20000f24270 */
[----:B------:R-:W-:Y:S01]  /*31a0*/  @P3 IMAD.MOV.U32 R68, RZ, RZ, R82 ;  /* 0x000000ffff443224 */ /* 0x000fe200078e0052 */
[----:B------:R-:W-:Y:S02]  /*31b0*/  BSSY B1, `(.L_x_53) ;  /* 0x0000007000017945 */ /* 0x000fe40003800000 */
[----:B------:R-:W-:-:S04]  /*31c0*/  FMUL R20, R20, R73 ;  /* 0x0000004914147220 */ /* 0x000fc80000400000 */
[----:B------:R-:W-:-:S05]  /*31d0*/  FFMA R20, R61, R72, R20 ;  /* 0x000000483d147223 */ /* 0x000fca0000000014 */
[----:B------:R-:W-:-:S05]  /*31e0*/  F2FP.F16.F32.PACK_AB R20, RZ, R20 ;  /* 0x00000014ff14723e */ /* 0x000fca00000000ff */
[----:B------:R0:W-:Y:S01]  /*31f0*/  @P3 STG.E.U16 desc[UR36][R68.64+0x12], R20 ;  /* 0x0000121444003986 */ /* 0x0001e2000c101524 */
[----:B------:R-:W-:Y:S05]  /*3200*/  @!P1 BRA `(.L_x_54) ;  /* 0x0000000000049947 */ /* 0x000fea0003800000 */
[----:B------:R0:W5:Y:S02]  /*3210*/  LDG.E.LTC128B.U16 R89, desc[UR36][R14.64+0x10] ;  /* 0x000010240e597981 */ /* 0x000164000c1e1520 */
.L_x_54:
[----:B------:R-:W-:Y:S05]  /*3220*/  BSYNC B1 ;  /* 0x0000000000017941 */ /* 0x000fea0003800000 */
.L_x_53:
        /* <DEDUP_REMOVED lines=9> */
.L_x_56:
[----:B------:R-:W-:Y:S05]  /*32c0*/  BSYNC B1 ;  /* 0x0000000000017941 */ /* 0x000fea0003800000 */
.L_x_55:
[----:B-----5:R-:W-:Y:S01]  /*32d0*/  HADD2.F32 R20, -RZ, R89.H0_H0 ;  /* 0x20000059ff147230 */ /* 0x020fe20000004100 */
[----:B------:R-:W-:Y:S01]  /*32e0*/  ISETP.GT.AND P3, PT, R6, 0x10, PT ;  /* 0x000000100600780c */ /* 0x000fe20003f64270 */
[----:B------:R-:W-:Y:S03]  /*32f0*/  BSSY B1, `(.L_x_57) ;  /* 0x0000008000017945 */ /* 0x000fe60003800000 */
[----:B------:R-:W-:Y:S01]  /*3300*/  FMUL R20, R20, R73 ;  /* 0x0000004914147220 */ /* 0x000fe20000400000 */
[----:B------:R-:W-:-:S03]  /*3310*/  ISETP.GT.AND P0, PT, R3, RZ, P3 ;  /* 0x000000ff0300720c */ /* 0x000fc60001f04270 */
[----:B------:R-:W-:-:S05]  /*3320*/  FFMA R20, R63, R72, R20 ;  /* 0x000000483f147223 */ /* 0x000fca0000000014 */
[----:B------:R-:W-:-:S05]  /*3330*/  F2FP.F16.F32.PACK_AB R20, RZ, R20 ;  /* 0x00000014ff14723e */ /* 0x000fca00000000ff */
[----:B------:R0:W-:Y:S01]  /*3340*/  @P2 STG.E.U16 desc[UR36][R10.64+0x12], R20 ;  /* 0x000012140a002986 */ /* 0x0001e2000c101524 */
[----:B------:R-:W-:Y:S05]  /*3350*/  @!P0 BRA `(.L_x_58) ;  /* 0x0000000000048947 */ /* 0x000fea0003800000 */
[----:B------:R0:W5:Y:S02]  /*3360*/  LDG.E.LTC128B.U16 R89, desc[UR36][R12.64+0x20] ;  /* 0x000020240c597981 */ /* 0x000164000c1e1520 */
.L_x_58:
[----:B------:R-:W-:Y:S05]  /*3370*/  BSYNC B1 ;  /* 0x0000000000017941 */ /* 0x000fea0003800000 */
.L_x_57:
[----:B0----5:R-:W-:Y:S01]  /*3380*/  HADD2.F32 R10, -RZ, R89.H0_H0 ;  /* 0x20000059ff0a7230 */ /* 0x021fe20000004100 */
        /* <DEDUP_REMOVED lines=9> */
.L_x_60:
[----:B------:R-:W-:Y:S05]  /*3420*/  BSYNC B1 ;  /* 0x0000000000017941 */ /* 0x000fea0003800000 */
.L_x_59:
        /* <DEDUP_REMOVED lines=9> */
.L_x_62:
[----:B------:R-:W-:Y:S05]  /*34c0*/  BSYNC B1 ;  /* 0x0000000000017941 */ /* 0x000fea0003800000 */
.L_x_61:
        /* <DEDUP_REMOVED lines=9> */
.L_x_64:
[----:B------:R-:W-:Y:S05]  /*3560*/  BSYNC B1 ;  /* 0x0000000000017941 */ /* 0x000fea0003800000 */
.L_x_63:
        /* <DEDUP_REMOVED lines=10> */
.L_x_66:
[----:B------:R-:W-:Y:S05]  /*3610*/  BSYNC B1 ;  /* 0x0000000000017941 */ /* 0x000fea0003800000 */
.L_x_65:
        /* <DEDUP_REMOVED lines=10> */
.L_x_68:
[----:B------:R-:W-:Y:S05]  /*36c0*/  BSYNC B1 ;  /* 0x0000000000017941 */ /* 0x000fea0003800000 */
.L_x_67:
        /* <DEDUP_REMOVED lines=9> */
.L_x_70:
[----:B------:R-:W-:Y:S05]  /*3760*/  BSYNC B1 ;  /* 0x0000000000017941 */ /* 0x000fea0003800000 */
.L_x_69:
        /* <DEDUP_REMOVED lines=9> */
.L_x_72:
[----:B------:R-:W-:Y:S05]  /*3800*/  BSYNC B1 ;  /* 0x0000000000017941 */ /* 0x000fea0003800000 */
.L_x_71:
        /* <DEDUP_REMOVED lines=9> */
.L_x_74:
[----:B------:R-:W-:Y:S05]  /*38a0*/  BSYNC B1 ;  /* 0x0000000000017941 */ /* 0x000fea0003800000 */
.L_x_73:
[----:B0----5:R-:W-:Y:S01]  /*38b0*/  HADD2.F32 R10, -RZ, R89.H0_H0 ;  /* 0x20000059ff0a7230 */ /* 0x021fe20000004100 */
[----:B------:R-:W-:Y:S01]  /*38c0*/  ISETP.GT.AND P4, PT, R3, 0x80, P2 ;  /* 0x000000800300780c */ /* 0x000fe20001784270 */
[----:B------:R-:W-:Y:S03]  /*38d0*/  BSSY B1, `(.L_x_75) ;  /* 0x000000b000017945 */ /* 0x000fe60003800000 */
[----:B------:R-:W-:Y:S01]  /*38e0*/  FMUL R5, R10, R73 ;  /* 0x000000490a057220 */ /* 0x000fe20000400000 */
[----:B------:R-:W-:-:S04]  /*38f0*/  IMAD.WIDE.U32 R10, R4, 0xf0, R74 ;  /* 0x000000f0040a7825 */ /* 0x000fc800078e004a */
[----:B------:R-:W-:-:S05]  /*3900*/  FFMA R5, R40, R72, R5 ;  /* 0x0000004828057223 */ /* 0x000fca0000000005 */
[----:B------:R-:W-:Y:S01]  /*3910*/  F2FP.F16.F32.PACK_AB R4, RZ, R5 ;  /* 0x00000005ff04723e */ /* 0x000fe200000000ff */
[----:B------:R-:W-:-:S03]  /*3920*/  IMAD.IADD R5, R87, 0x1, R11 ;  /* 0x0000000157057824 */ /* 0x000fc600078e020b */
[----:B------:R-:W-:Y:S01]  /*3930*/  PRMT R20, R4, 0x7610, R20 ;  /* 0x0000761004147816 */ /* 0x000fe20000000014 */
[----:B------:R-:W-:-:S05]  /*3940*/  IMAD.MOV.U32 R4, RZ, RZ, R10 ;  /* 0x000000ffff047224 */ /* 0x000fca00078e000a */
[----:B------:R0:W-:Y:S01]  /*3950*/  @P5 STG.E.U16 desc[UR36][R4.64+0x20], R20 ;  /* 0x0000201404005986 */ /* 0x0001e2000c101524 */
[----:B------:R-:W-:Y:S05]  /*3960*/  @!P4 BRA `(.L_x_76) ;  /* 0x000000000004c947 */ /* 0x000fea0003800000 */
[----:B------:R0:W5:Y:S02]  /*3970*/  LDG.E.LTC128B.U16 R89, desc[UR36][R66.64+0x22] ;  /* 0x0000222442597981 */ /* 0x000164000c1e1520 */
.L_x_76:
[----:B------:R-:W-:Y:S05]  /*3980*/  BSYNC B1 ;  /* 0x0000000000017941 */ /* 0x000fea0003800000 */
.L_x_75:
        /* <DEDUP_REMOVED lines=9> */
.L_x_78:
[----:B------:R-:W-:Y:S05]  /*3a20*/  BSYNC B1 ;  /* 0x0000000000017941 */ /* 0x000fea0003800000 */
.L_x_77:
[----:B0----5:R-:W-:Y:S01]  /*3a30*/  HADD2.F32 R20, -RZ, R89.H0_H0 ;  /* 0x20000059ff147230 */ /* 0x021fe20000004100 */
[----:B------:R-:W-:Y:S01]  /*3a40*/  IADD3 R10, P4, R7, R10, RZ ;  /* 0x0000000a070a7210 */ /* 0x000fe20007f9e0ff */
[----:B------:R-:W-:Y:S01]  /*3a50*/  BSSY B1, `(.L_x_79) ;  /* 0x0000009000017945 */ /* 0x000fe20003800000 */
[----:B------:R-:W-:Y:S02]  /*3a60*/  ISETP.GT.AND P2, PT, R3, 0x88, P2 ;  /* 0x000000880300780c */ /* 0x000fe40001744270 */
[----:B------:R-:W-:-:S04]  /*3a70*/  FMUL R11, R20, R73 ;  /* 0x00000049140b7220 */ /* 0x000fc80000400000 */
[----:B------:R-:W-:-:S05]  /*3a80*/  FFMA R11, R42, R72, R11 ;  /* 0x000000482a0b7223 */ /* 0x000fca000000000b */
[----:B------:R-:W-:Y:S01]  /*3a90*/  F2FP.F16.F32.PACK_AB R7, RZ, R11 ;  /* 0x0000000bff07723e */ /* 0x000fe200000000ff */
[----:B------:R-:W-:-:S05]  /*3aa0*/  IMAD.X R11, R21, 0x1, R5, P4 ;  /* 0x00000001150b7824 */ /* 0x000fca00020e0605 */
[----:B------:R0:W-:Y:S01]  /*3ab0*/  @P3 STG.E.U16 desc[UR36][R10.64+0x20], R7 ;  /* 0x000020070a003986 */ /* 0x0001e2000c101524 */
[----:B------:R-:W-:Y:S05]  /*3ac0*/  @!P2 BRA `(.L_x_80) ;  /* 0x000000000004a947 */ /* 0x000fea0003800000 */
[----:B------:R0:W5:Y:S02]  /*3ad0*/  LDG.E.LTC128B.U16 R89, desc[UR36][R14.64+0x22] ;  /* 0x000022240e597981 */ /* 0x000164000c1e1520 */
.L_x_80:
[----:B------:R-:W-:Y:S05]  /*3ae0*/  BSYNC B1 ;  /* 0x0000000000017941 */ /* 0x000fea0003800000 */
.L_x_79:
        /* <DEDUP_REMOVED lines=9> */
.L_x_82:
[----:B------:R-:W-:Y:S05]  /*3b80*/  BSYNC B1 ;  /* 0x0000000000017941 */ /* 0x000fea0003800000 */
.L_x_81:
        /* <DEDUP_REMOVED lines=9> */
.L_x_84:
[----:B------:R-:W-:Y:S05]  /*3c20*/  BSYNC B1 ;  /* 0x0000000000017941 */ /* 0x000fea0003800000 */
.L_x_83:
        /* <DEDUP_REMOVED lines=9> */
.L_x_86:
[----:B------:R-:W-:Y:S05]  /*3cc0*/  BSYNC B1 ;  /* 0x0000000000017941 */ /* 0x000fea0003800000 */
.L_x_85:
        /* <DEDUP_REMOVED lines=9> */
.L_x_88:
[----:B------:R-:W-:Y:S05]  /*3d60*/  BSYNC B1 ;  /* 0x0000000000017941 */ /* 0x000fea0003800000 */
.L_x_87:
        /* <DEDUP_REMOVED lines=10> */
.L_x_90:
[----:B------:R-:W-:Y:S05]  /*3e10*/  BSYNC B1 ;  /* 0x0000000000017941 */ /* 0x000fea0003800000 */
.L_x_89:
        /* <DEDUP_REMOVED lines=10> */
.L_x_92:
[----:B------:R-:W-:Y:S05]  /*3ec0*/  BSYNC B1 ;  /* 0x0000000000017941 */ /* 0x000fea0003800000 */
.L_x_91:
        /* <DEDUP_REMOVED lines=9> */
.L_x_94:
[----:B------:R-:W-:Y:S05]  /*3f60*/  BSYNC B1 ;  /* 0x0000000000017941 */ /* 0x000fea0003800000 */
.L_x_93:
        /* <DEDUP_REMOVED lines=9> */
.L_x_96:
[----:B------:R-:W-:Y:S05]  /*4000*/  BSYNC B1 ;  /* 0x0000000000017941 */ /* 0x000fea0003800000 */
.L_x_95:
        /* <DEDUP_REMOVED lines=10> */
.L_x_98:
[----:B------:R-:W-:Y:S05]  /*40b0*/  BSYNC B1 ;  /* 0x0000000000017941 */ /* 0x000fea0003800000 */
.L_x_97:
        /* <DEDUP_REMOVED lines=10> */
.L_x_100:
[----:B------:R-:W-:Y:S05]  /*4160*/  BSYNC B1 ;  /* 0x0000000000017941 */ /* 0x000fea0003800000 */
.L_x_99:
        /* <DEDUP_REMOVED lines=9> */
.L_x_102:
[----:B------:R-:W-:Y:S05]  /*4200*/  BSYNC B1 ;  /* 0x0000000000017941 */ /* 0x000fea0003800000 */
.L_x_101:
        /* <DEDUP_REMOVED lines=9> */
.L_x_104:
[----:B------:R-:W-:Y:S05]  /*42a0*/  BSYNC B1 ;  /* 0x0000000000017941 */ /* 0x000fea0003800000 */
.L_x_103:
        /* <DEDUP_REMOVED lines=9> */
.L_x_106:
[----:B------:R-:W-:Y:S05]  /*4340*/  BSYNC B1 ;  /* 0x0000000000017941 */ /* 0x000fea0003800000 */
.L_x_105:
        /* <DEDUP_REMOVED lines=9> */
.L_x_108:
[----:B------:R-:W-:Y:S05]  /*43e0*/  BSYNC B1 ;  /* 0x0000000000017941 */ /* 0x000fea0003800000 */
.L_x_107:
        /* <DEDUP_REMOVED lines=9> */
.L_x_110:
[----:B------:R-:W-:Y:S05]  /*4480*/  BSYNC B1 ;  /* 0x0000000000017941 */ /* 0x000fea0003800000 */
.L_x_109:
        /* <DEDUP_REMOVED lines=9> */
.L_x_112:
[----:B------:R-:W-:Y:S05]  /*4520*/  BSYNC B1 ;  /* 0x0000000000017941 */ /* 0x000fea0003800000 */
.L_x_111:
        /* <DEDUP_REMOVED lines=9> */
.L_x_114:
[----:B------:R-:W-:Y:S05]  /*45c0*/  BSYNC B1 ;  /* 0x0000000000017941 */ /* 0x000fea0003800000 */
.L_x_113:
        /* <DEDUP_REMOVED lines=9> */
.L_x_116:
[----:B------:R-:W-:Y:S05]  /*4660*/  BSYNC B1 ;  /* 0x0000000000017941 */ /* 0x000fea0003800000 */
.L_x_115:
        /* <DEDUP_REMOVED lines=9> */
.L_x_118:
[----:B------:R-:W-:Y:S05]  /*4700*/  BSYNC B1 ;  /* 0x0000000000017941 */ /* 0x000fea0003800000 */
.L_x_117:
        /* <DEDUP_REMOVED lines=9> */
.L_x_120:
[----:B------:R-:W-:Y:S05]  /*47a0*/  BSYNC B1 ;  /* 0x0000000000017941 */ /* 0x000fea0003800000 */
.L_x_119:
[----:B------:R-:W-:Y:S05]  /*47b0*/  @!P0 BRA `(.L_x_121) ;  /* 0x0000000c00a08947 */ /* 0x000fea0003800000 */
[----:B-----5:R-:W-:-:S05]  /*47c0*/  HADD2.F32 R4, -RZ, R89.H0_H0 ;  /* 0x20000059ff047230 */ /* 0x020fca0000004100 */
[----:B------:R-:W-:-:S04]  /*47d0*/  FMUL R4, R4, R73 ;  /* 0x0000004904047220 */ /* 0x000fc80000400000 */
[----:B------:R-:W-:-:S05]  /*47e0*/  FFMA R4, R31, R72, R4 ;  /* 0x000000481f047223 */ /* 0x000fca0000000004 */
[----:B------:R-:W-:-:S05]  /*47f0*/  F2FP.F16.F32.PACK_AB R4, RZ, R4 ;  /* 0x00000004ff04723e */ /* 0x000fca00000000ff */
[----:B------:R0:W-:Y:S01]  /*4800*/  STG.E.U16 desc[UR36][R10.64+0x52], R4 ;  /* 0x000052040a007986 */ /* 0x0001e2000c101524 */
[----:B------:R-:W-:Y:S05]  /*4810*/  BRA `(.L_x_121) ;  /* 0x0000000c00887947 */ /* 0x000fea0003800000 */
.L_x_30:
[----:B------:R-:W-:Y:S01]  /*4820*/  ULDC.64 UR4, c[0x0][0x5c0] ;  /* 0x0001700000047ab9 */ /* 0x000fe20000000a00 */
[-C--:B------:R-:W-:Y:S01]  /*4830*/  FMUL R64, R64, R72.reuse ;  /* 0x0000004840407220 */ /* 0x080fe20000400000 */
[----:B------:R-:W-:Y:S01]  /*4840*/  LEA R8, P2, R78, UR4, 0x1 ;  /* 0x000000044e087c11 */ /* 0x000fe2000f8408ff */
[----:B------:R-:W-:Y:S01]  /*4850*/  IMAD.SHL.U32 R23, R4, 0x10, RZ ;  /* 0x0000001004177824 */ /* 0x000fe200078e00ff */
[----:B------:R-:W-:Y:S01]  /*4860*/  ISETP.GT.AND P3, PT, R6, 0x1, PT ;  /* 0x000000010600780c */ /* 0x000fe20003f64270 */
[----:B------:R-:W-:Y:S01]  /*4870*/  FMUL R65, R65, R72 ;  /* 0x0000004841417220 */ /* 0x000fe20000400000 */
[----:B------:R-:W-:Y:S01]  /*4880*/  F2FP.F16.F32.PACK_AB R64, RZ, R64 ;  /* 0x00000040ff40723e */ /* 0x000fe200000000ff */
[-C--:B------:R-:W-:Y:S01]  /*4890*/  FMUL R67, R67, R72.reuse ;  /* 0x0000004843437220 */ /* 0x080fe20000400000 */
[----:B------:R-:W-:Y:S01]  /*48a0*/  LEA.HI.X R9, R78, UR5, R85, 0x1, P2 ;  /* 0x000000054e097c11 */ /* 0x000fe200090f0c55 */
[-C--:B------:R-:W-:Y:S01]  /*48b0*/  FMUL R66, R66, R72.reuse ;  /* 0x0000004842427220 */ /* 0x080fe20000400000 */
[----:B------:R-:W-:Y:S01]  /*48c0*/  ISETP.GT.AND P2, PT, R3, RZ, P3 ;  /* 0x000000ff0300720c */ /* 0x000fe20001f44270 */
[-C--:B------:R-:W-:Y:S01]  /*48d0*/  FMUL R69, R69, R72.reuse ;  /* 0x0000004845457220 */ /* 0x080fe20000400000 */
[----:B------:R-:W-:Y:S01]  /*48e0*/  SHF.L.U64.HI R7, R4, 0x4, R5 ;  /* 0x0000000404077819 */ /* 0x000fe20000010205 */
[----:B------:R-:W-:Y:S01]  /*48f0*/  @P1 STG.E.U16 desc[UR36][R8.64], R64 ;  /* 0x0000004008001986 */ /* 0x000fe2000c101524 */
[----:B------:R-:W-:Y:S01]  /*4900*/  ISETP.GT.AND P1, PT, R3, 0x8, P3 ;  /* 0x000000080300780c */ /* 0x000fe20001f24270 */
[----:B------:R-:W-:Y:S01]  /*4910*/  FMUL R68, R68, R72 ;  /* 0x0000004844447220 */ /* 0x000fe20000400000 */
[----:B------:R-:W-:Y:S01]  /*4920*/  IADD3 R14, P4, R23, R8, RZ ;  /* 0x00000008170e7210 */ /* 0x000fe20007f9e0ff */
[-C--:B------:R-:W-:Y:S01]  /*4930*/  FMUL R71, R71, R72.reuse ;  /* 0x0000004847477220 */ /* 0x080fe20000400000 */
[----:B------:R-:W-:Y:S01]  /*4940*/  F2FP.F16.F32.PACK_AB R65, RZ, R65 ;  /* 0x00000041ff41723e */ /* 0x000fe200000000ff */
[----:B------:R-:W-:Y:S01]  /*4950*/  FMUL R70, R70, R72 ;  /* 0x0000004846467220 */ /* 0x000fe20000400000 */
[----:B------:R-:W-:Y:S01]  /*4960*/  F2FP.F16.F32.PACK_AB R67, RZ, R67 ;  /* 0x00000043ff43723e */ /* 0x000fe200000000ff */
[----:B------:R-:W-:Y:S01]  /*4970*/  IMAD.X R15, R7, 0x1, R9, P4 ;  /* 0x00000001070f7824 */ /* 0x000fe200020e0609 */
[----:B------:R-:W-:Y:S01]  /*4980*/  ISETP.GT.AND P5, PT, R3, 0x8, P0 ;  /* 0x000000080300780c */ /* 0x000fe200007a4270 */
[----:B------:R-:W-:Y:S01]  /*4990*/  @P2 STG.E.U16 desc[UR36][R8.64+0x2], R65 ;  /* 0x0000024108002986 */ /* 0x000fe2000c101524 */
[----:B------:R-:W-:Y:S01]  /*49a0*/  F2FP.F16.F32.PACK_AB R66, RZ, R66 ;  /* 0x00000042ff42723e */ /* 0x000fe200000000ff */
[----:B------:R-:W-:Y:S01]  /*49b0*/  FMUL R56, R56, R72 ;  /* 0x0000004838387220 */ /* 0x000fe20000400000 */
[C---:B------:R-:W-:Y:S01]  /*49c0*/  ISETP.GT.AND P2, PT, R6.reuse, 0x8, PT ;  /* 0x000000080600780c */ /* 0x040fe20003f44270 */
[----:B------:R-:W-:Y:S01]  /*49d0*/  @P1 STG.E.U16 desc[UR36][R14.64+0x2], R67 ;  /* 0x000002430e001986 */ /* 0x000fe2000c101524 */
[----:B------:R-:W-:Y:S01]  /*49e0*/  ISETP.GT.AND P1, PT, R6, 0x9, PT ;  /* 0x000000090600780c */ /* 0x000fe20003f24270 */
[----:B------:R-:W-:Y:S01]  /*49f0*/  IMAD R5, R5, 0xf0, RZ ;  /* 0x000000f005057824 */ /* 0x000fe200078e02ff */
[----:B------:R-:W-:Y:S01]  /*4a00*/  F2FP.F16.F32.PACK_AB R69, RZ, R69 ;  /* 0x00000045ff45723e */ /* 0x000fe200000000ff */
[----:B------:R-:W-:Y:S01]  /*4a10*/  IMAD.WIDE.U32 R10, R4, 0xf0, R14 ;  /* 0x000000f0040a7825 */ /* 0x000fe200078e000e */
[----:B------:R-:W-:-:S03]  /*4a20*/  ISETP.GT.AND P4, PT, R3, RZ, P1 ;  /* 0x000000ff0300720c */ /* 0x000fc60000f84270 */
[----:B------:R-:W-:Y:S01]  /*4a30*/  FMUL R57, R57, R72 ;  /* 0x0000004839397220 */ /* 0x000fe20000400000 */
[----:B------:R-:W-:Y:S01]  /*4a40*/  F2FP.F16.F32.PACK_AB R68, RZ, R68 ;  /* 0x00000044ff44723e */ /* 0x000fe200000000ff */
[----:B------:R-:W-:Y:S01]  /*4a50*/  @P5 STG.E.U16 desc[UR36][R14.64], R66 ;  /* 0x000000420e005986 */ /* 0x000fe2000c101524 */
[----:B------:R-:W-:Y:S01]  /*4a60*/  ISETP.GT.AND P5, PT, R3, RZ, P2 ;  /* 0x000000ff0300720c */ /* 0x000fe200017a4270 */
[----:B------:R-:W-:Y:S01]  /*4a70*/  IMAD.IADD R11, R5, 0x1, R11 ;  /* 0x00000001050b7824 */ /* 0x000fe200078e020b */
[----:B------:R-:W-:Y:S01]  /*4a80*/  F2FP.F16.F32.PACK_AB R71, RZ, R71 ;  /* 0x00000047ff47723e */ /* 0x000fe200000000ff */
[----:B------:R-:W-:Y:S01]  /*4a90*/  FMUL R58, R58, R72 ;  /* 0x000000483a3a7220 */ /* 0x000fe20000400000 */
[----:B------:R-:W-:Y:S01]  /*4aa0*/  F2FP.F16.F32.PACK_AB R70, RZ, R70 ;  /* 0x00000046ff46723e */ /* 0x000fe200000000ff */
[----:B------:R-:W-:Y:S01]  /*4ab0*/  FMUL R59, R59, R72 ;  /* 0x000000483b3b7220 */ /* 0x000fe20000400000 */
[----:B------:R-:W-:Y:S01]  /*4ac0*/  F2FP.F16.F32.PACK_AB R56, RZ, R56 ;  /* 0x00000038ff38723e */ /* 0x000fe200000000ff */
[-C--:B------:R-:W-:Y:S01]  /*4ad0*/  FMUL R60, R60, R72.reuse ;  /* 0x000000483c3c7220 */ /* 0x080fe20000400000 */
[----:B------:R-:W-:Y:S01]  /*4ae0*/  F2FP.F16.F32.PACK_AB R57, RZ, R57 ;  /* 0x00000039ff39723e */ /* 0x000fe200000000ff */
[----:B------:R-:W-:Y:S01]  /*4af0*/  @P4 STG.E.U16 desc[UR36][R8.64+0x12], R69 ;  /* 0x0000124508004986 */ /* 0x000fe2000c101524 */
[----:B------:R-:W-:Y:S01]  /*4b00*/  ISETP.GT.AND P4, PT, R3, 0x8, P1 ;  /* 0x000000080300780c */ /* 0x000fe20000f84270 */
[----:B------:R-:W-:Y:S01]  /*4b10*/  FMUL R61, R61, R72 ;  /* 0x000000483d3d7220 */ /* 0x000fe20000400000 */
[----:B------:R-:W-:Y:S01]  /*4b20*/  F2FP.F16.F32.PACK_AB R58, RZ, R58 ;  /* 0x0000003aff3a723e */ /* 0x000fe200000000ff */
[----:B------:R-:W-:Y:S01]  /*4b30*/  @P5 STG.E.U16 desc[UR36][R8.64+0x10], R68 ;  /* 0x0000104408005986 */ /* 0x000fe2000c101524 */
[----:B------:R-:W-:Y:S01]  /*4b40*/  ISETP.GT.AND P5, PT, R3, 0x8, P2 ;  /* 0x000000080300780c */ /* 0x000fe200017a4270 */
[-C--:B------:R-:W-:Y:S01]  /*4b50*/  FMUL R62, R62, R72.reuse ;  /* 0x000000483e3e7220 */ /* 0x080fe20000400000 */
[----:B------:R-:W-:Y:S01]  /*4b60*/  F2FP.F16.F32.PACK_AB R59, RZ, R59 ;  /* 0x0000003bff3b723e */ /* 0x000fe200000000ff */
[----:B------:R-:W-:Y:S01]  /*4b70*/  FMUL R63, R63, R72 ;  /* 0x000000483f3f7220 */ /* 0x000fe20000400000 */
[----:B------:R-:W-:Y:S01]  /*4b80*/  F2FP.F16.F32.PACK_AB R60, RZ, R60 ;  /* 0x0000003cff3c723e */ /* 0x000fe200000000ff */
[-C--:B------:R-:W-:Y:S01]  /*4b90*/  FMUL R49, R49, R72.reuse ;  /* 0x0000004831317220 */ /* 0x080fe20000400000 */
[----:B------:R-:W-:Y:S01]  /*4ba0*/  F2FP.F16.F32.PACK_AB R61, RZ, R61 ;  /* 0x0000003dff3d723e */ /* 0x000fe200000000ff */
[----:B------:R-:W-:Y:S01]  /*4bb0*/  FMUL R48, R48, R72 ;  /* 0x0000004830307220 */ /* 0x000fe20000400000 */
[----:B------:R-:W-:Y:S01]  /*4bc0*/  F2FP.F16.F32.PACK_AB R62, RZ, R62 ;  /* 0x0000003eff3e723e */ /* 0x000fe200000000ff */
[----:B------:R-:W-:Y:S01]  /*4bd0*/  @P4 STG.E.U16 desc[UR36][R14.64+0x12], R71 ;  /* 0x000012470e004986 */ /* 0x000fe2000c101524 */
[C---:B------:R-:W-:Y:S01]  /*4be0*/  ISETP.GT.AND P4, PT, R3.reuse, 0x80, P0 ;  /* 0x000000800300780c */ /* 0x040fe20000784270 */
[-C--:B------:R-:W-:Y:S01]  /*4bf0*/  FMUL R50, R50, R72.reuse ;  /* 0x0000004832327220 */ /* 0x080fe20000400000 */
[C---:B------:R-:W-:Y:S01]  /*4c00*/  ISETP.GT.AND P0, PT, R3.reuse, 0x88, P0 ;  /* 0x000000880300780c */ /* 0x040fe20000704270 */
[----:B------:R-:W-:Y:S01]  /*4c10*/  @P5 STG.E.U16 desc[UR36][R14.64+0x10], R70 ;  /* 0x000010460e005986 */ /* 0x000fe2000c101524 */
[----:B------:R-:W-:Y:S01]  /*4c20*/  ISETP.GT.AND P5, PT, R3, 0x80, P3 ;  /* 0x000000800300780c */ /* 0x000fe20001fa4270 */
[-C--:B------:R-:W-:Y:S01]  /*4c30*/  FMUL R51, R51, R72.reuse ;  /* 0x0000004833337220 */ /* 0x080fe20000400000 */
[----:B------:R-:W-:Y:S01]  /*4c40*/  ISETP.GT.AND P3, PT, R3, 0x88, P3 ;  /* 0x000000880300780c */ /* 0x000fe20001f64270 */
[-C--:B------:R-:W-:Y:S01]  /*4c50*/  FMUL R52, R52, R72.reuse ;  /* 0x0000004834347220 */ /* 0x080fe20000400000 */
[----:B------:R-:W-:Y:S01]  /*4c60*/  F2FP.F16.F32.PACK_AB R63, RZ, R63 ;  /* 0x0000003fff3f723e */ /* 0x000fe200000000ff */
[-C--:B------:R-:W-:Y:S01]  /*4c70*/  FMUL R53, R53, R72.reuse ;  /* 0x0000004835357220 */ /* 0x080fe20000400000 */
[----:B------:R-:W-:Y:S01]  /*4c80*/  F2FP.F16.F32.PACK_AB R49, RZ, R49 ;  /* 0x00000031ff31723e */ /* 0x000fe200000000ff */
[----:B------:R-:W-:Y:S01]  /*4c90*/  FMUL R54, R54, R72 ;  /* 0x0000004836367220 */ /* 0x000fe20000400000 */
[----:B------:R-:W-:Y:S01]  /*4ca0*/  F2FP.F16.F32.PACK_AB R48, RZ, R48 ;  /* 0x00000030ff30723e */ /* 0x000fe200000000ff */
[----:B------:R0:W-:Y:S01]  /*4cb0*/  @P4 STG.E.U16 desc[UR36][R10.64], R56 ;  /* 0x000000380a004986 */ /* 0x0001e2000c101524 */
[----:B------:R-:W-:Y:S01]  /*4cc0*/  IADD3 R12, P4, R23, R10, RZ ;  /* 0x0000000a170c7210 */ /* 0x000fe20007f9e0ff */
[----:B------:R-:W-:Y:S01]  /*4cd0*/  FMUL R55, R55, R72 ;  /* 0x0000004837377220 */ /* 0x000fe20000400000 */
[----:B------:R-:W-:Y:S01]  /*4ce0*/  F2FP.F16.F32.PACK_AB R50, RZ, R50 ;  /* 0x00000032ff32723e */ /* 0x000fe200000000ff */
[----:B------:R1:W-:Y:S01]  /*4cf0*/  @P5 STG.E.U16 desc[UR36][R10.64+0x2], R57 ;  /* 0x000002390a005986 */ /* 0x0003e2000c101524 */
[----:B------:R-:W-:Y:S01]  /*4d00*/  ISETP.GT.AND P5, PT, R3, 0x80, P2 ;  /* 0x000000800300780c */ /* 0x000fe200017a4270 */
[--C-:B------:R-:W-:Y:S01]  /*4d10*/  IMAD.X R13, R7, 0x1, R11.reuse, P4 ;  /* 0x00000001070d7824 */ /* 0x100fe200020e060b */
[C---:B------:R-:W-:Y:S01]  /*4d20*/  ISETP.GT.AND P4, PT, R3.reuse, 0x80, P1 ;  /* 0x000000800300780c */ /* 0x040fe20000f84270 */
[-C--:B------:R-:W-:Y:S01]  /*4d30*/  FMUL R40, R40, R72.reuse ;  /* 0x0000004828287220 */ /* 0x080fe20000400000 */
[----:B------:R-:W-:Y:S01]  /*4d40*/  ISETP.GT.AND P1, PT, R3, 0x88, P1 ;  /* 0x000000880300780c */ /* 0x000fe20000f24270 */
[-C--:B------:R-:W-:Y:S01]  /*4d50*/  FMUL R41, R41, R72.reuse ;  /* 0x0000004829297220 */ /* 0x080fe20000400000 */
[----:B------:R-:W-:Y:S01]  /*4d60*/  @P0 STG.E.U16 desc[UR36][R12.64], R58 ;  /* 0x0000003a0c000986 */ /* 0x000fe2000c101524 */
[----:B------:R-:W-:Y:S01]  /*4d70*/  ISETP.GT.AND P0, PT, R6, 0x11, PT ;  /* 0x000000110600780c */ /* 0x000fe20003f04270 */
[-C--:B------:R-:W-:Y:S01]  /*4d80*/  FMUL R42, R42, R72.reuse ;  /* 0x000000482a2a7220 */ /* 0x080fe20000400000 */
[----:B------:R-:W-:Y:S01]  /*4d90*/  F2FP.F16.F32.PACK_AB R51, RZ, R51 ;  /* 0x00000033ff33723e */ /* 0x000fe200000000ff */
[----:B------:R-:W-:Y:S01]  /*4da0*/  FMUL R43, R43, R72 ;  /* 0x000000482b2b7220 */ /* 0x000fe20000400000 */
[----:B------:R-:W-:Y:S01]  /*4db0*/  F2FP.F16.F32.PACK_AB R52, RZ, R52 ;  /* 0x00000034ff34723e */ /* 0x000fe200000000ff */
[----:B------:R-:W-:Y:S01]  /*4dc0*/  FMUL R44, R44, R72 ;  /* 0x000000482c2c7220 */ /* 0x000fe20000400000 */
[--C-:B------:R-:W-:Y:S01]  /*4dd0*/  @P5 IMAD.MOV.U32 R20, RZ, RZ, R10.reuse ;  /* 0x000000ffff145224 */ /* 0x100fe200078e000a */
[----:B------:R-:W-:Y:S01]  /*4de0*/  F2FP.F16.F32.PACK_AB R53, RZ, R53 ;  /* 0x00000035ff35723e */ /* 0x000fe200000000ff */
[--C-:B------:R-:W-:Y:S01]  /*4df0*/  @P5 IMAD.MOV.U32 R21, RZ, RZ, R11.reuse ;  /* 0x000000ffff155224 */ /* 0x100fe200078e000b */
[----:B------:R-:W-:Y:S01]  /*4e00*/  F2FP.F16.F32.PACK_AB R54, RZ, R54 ;  /* 0x00000036ff36723e */ /* 0x000fe200000000ff */
[----:B0-----:R-:W-:Y:S01]  /*4e10*/  @P4 IMAD.MOV.U32 R56, RZ, RZ, R10 ;  /* 0x000000ffff384224 */ /* 0x001fe200078e000a */
[----:B------:R-:W-:Y:S01]  /*4e20*/  F2FP.F16.F32.PACK_AB R55, RZ, R55 ;  /* 0x00000037ff37723e */ /* 0x000fe200000000ff */
[----:B-1----:R-:W-:Y:S01]  /*4e30*/  @P4 IMAD.MOV.U32 R57, RZ, RZ, R11 ;  /* 0x000000ffff394224 */ /* 0x002fe200078e000b */
[----:B------:R-:W-:Y:S01]  /*4e40*/  F2FP.F16.F32.PACK_AB R40, RZ, R40 ;  /* 0x00000028ff28723e */ /* 0x000fe200000000ff */
[--C-:B------:R-:W-:Y:S01]  /*4e50*/  @P3 IMAD.MOV.U32 R10, RZ, RZ, R12.reuse ;  /* 0x000000ffff0a3224 */ /* 0x100fe200078e000c */
[----:B------:R-:W-:Y:S01]  /*4e60*/  F2FP.F16.F32.PACK_AB R41, RZ, R41 ;  /* 0x00000029ff29723e */ /* 0x000fe200000000ff */
[--C-:B------:R-:W-:Y:S01]  /*4e70*/  @P3 IMAD.MOV.U32 R11, RZ, RZ, R13.reuse ;  /* 0x000000ffff0b3224 */ /* 0x100fe200078e000d */
[----:B------:R-:W-:Y:S01]  /*4e80*/  F2FP.F16.F32.PACK_AB R42, RZ, R42 ;  /* 0x0000002aff2a723e */ /* 0x000fe200000000ff */
[-C--:B------:R-:W-:Y:S01]  /*4e90*/  FMUL R45, R45, R72.reuse ;  /* 0x000000482d2d7220 */ /* 0x080fe20000400000 */
[-C--:B------:R-:W-:Y:S01]  /*4ea0*/  FMUL R46, R46, R72.reuse ;  /* 0x000000482e2e7220 */ /* 0x080fe20000400000 */
[----:B------:R-:W-:Y:S01]  /*4eb0*/  F2FP.F16.F32.PACK_AB R43, RZ, R43 ;  /* 0x0000002bff2b723e */ /* 0x000fe200000000ff */
[----:B------:R0:W-:Y:S01]  /*4ec0*/  @P3 STG.E.U16 desc[UR36][R10.64+0x2], R59 ;  /* 0x0000023b0a003986 */ /* 0x0001e2000c101524 */
[----:B------:R-:W-:Y:S01]  /*4ed0*/  ISETP.GT.AND P3, PT, R3, 0x88, P2 ;  /* 0x000000880300780c */ /* 0x000fe20001764270 */
[-C--:B------:R-:W-:Y:S01]  /*4ee0*/  FMUL R47, R47, R72.reuse ;  /* 0x000000482f2f7220 */ /* 0x080fe20000400000 */
[----:B------:R-:W-:Y:S01]  /*4ef0*/  ISETP.GT.AND P2, PT, R6, 0x10, PT ;  /* 0x000000100600780c */ /* 0x000fe20003f44270 */
[----:B------:R-:W-:Y:S01]  /*4f00*/  @P5 STG.E.U16 desc[UR36][R20.64+0x10], R60 ;  /* 0x0000103c14005986 */ /* 0x000fe2000c101524 */
[C---:B------:R-:W-:Y:S01]  /*4f10*/  ISETP.GT.AND P5, PT, R3.reuse, RZ, P0 ;  /* 0x000000ff0300720c */ /* 0x040fe200007a4270 */
[----:B------:R-:W-:Y:S01]  /*4f20*/  FMUL R32, R32, R72 ;  /* 0x0000004820207220 */ /* 0x000fe20000400000 */
[----:B------:R-:W-:Y:S01]  /*4f30*/  F2FP.F16.F32.PACK_AB R44, RZ, R44 ;  /* 0x0000002cff2c723e */ /* 0x000fe200000000ff */
[----:B------:R-:W-:Y:S01]  /*4f40*/  @P4 STG.E.U16 desc[UR36][R56.64+0x12], R61 ;  /* 0x0000123d38004986 */ /* 0x000fe2000c101524 */
[----:B------:R-:W-:Y:S01]  /*4f50*/  ISETP.GT.AND P4, PT, R3, RZ, P2 ;  /* 0x000000ff0300720c */ /* 0x000fe20001784270 */
[-C--:B------:R-:W-:Y:S01]  /*4f60*/  FMUL R33, R33, R72.reuse ;  /* 0x0000004821217220 */ /* 0x080fe20000400000 */
[----:B------:R-:W-:Y:S01]  /*4f70*/  F2FP.F16.F32.PACK_AB R45, RZ, R45 ;  /* 0x0000002dff2d723e */ /* 0x000fe200000000ff */
[----:B------:R-:W-:Y:S01]  /*4f80*/  FMUL R34, R34, R72 ;  /* 0x0000004822227220 */ /* 0x000fe20000400000 */
[----:B------:R-:W-:Y:S01]  /*4f90*/  F2FP.F16.F32.PACK_AB R46, RZ, R46 ;  /* 0x0000002eff2e723e */ /* 0x000fe200000000ff */
[----:B0-----:R-:W-:Y:S01]  /*4fa0*/  @P3 IMAD.MOV.U32 R10, RZ, RZ, R12 ;  /* 0x000000ffff0a3224 */ /* 0x001fe200078e000c */
[----:B------:R-:W-:Y:S01]  /*4fb0*/  F2FP.F16.F32.PACK_AB R47, RZ, R47 ;  /* 0x0000002fff2f723e */ /* 0x000fe200000000ff */
[----:B------:R-:W-:-:S02]  /*4fc0*/  @P3 IMAD.MOV.U32 R11, RZ, RZ, R13 ;  /* 0x000000ffff0b3224 */ /* 0x000fc400078e000d */
[----:B------:R-:W-:Y:S01]  /*4fd0*/  FMUL R35, R35, R72 ;  /* 0x0000004823237220 */ /* 0x000fe20000400000 */
[----:B------:R-:W-:Y:S01]  /*4fe0*/  F2FP.F16.F32.PACK_AB R32, RZ, R32 ;  /* 0x00000020ff20723e */ /* 0x000fe200000000ff */
[-C--:B------:R-:W-:Y:S01]  /*4ff0*/  FMUL R36, R36, R72.reuse ;  /* 0x0000004824247220 */ /* 0x080fe20000400000 */
[----:B------:R-:W-:Y:S01]  /*5000*/  F2FP.F16.F32.PACK_AB R33, RZ, R33 ;  /* 0x00000021ff21723e */ /* 0x000fe200000000ff */
[----:B------:R0:W-:Y:S01]  /*5010*/  @P3 STG.E.U16 desc[UR36][R10.64+0x10], R62 ;  /* 0x0000103e0a003986 */ /* 0x0001e2000c101524 */
[----:B------:R-:W-:Y:S01]  /*5020*/  ISETP.GT.AND P3, PT, R3, 0x8, P2 ;  /* 0x000000080300780c */ /* 0x000fe20001764270 */
[----:B------:R-:W-:Y:S01]  /*5030*/  FMUL R37, R37, R72 ;  /* 0x0000004825257220 */ /* 0x000fe20000400000 */
[----:B------:R-:W-:Y:S01]  /*5040*/  F2FP.F16.F32.PACK_AB R34, RZ, R34 ;  /* 0x00000022ff22723e */ /* 0x000fe200000000ff */
[----:B------:R1:W-:Y:S01]  /*5050*/  @P1 STG.E.U16 desc[UR36][R12.64+0x12], R63 ;  /* 0x0000123f0c001986 */ /* 0x0003e2000c101524 */
[----:B------:R-:W-:Y:S01]  /*5060*/  ISETP.GT.AND P1, PT, R6, 0x18, PT ;  /* 0x000000180600780c */ /* 0x000fe20003f24270 */
[-C--:B------:R-:W-:Y:S01]  /*5070*/  FMUL R38, R38, R72.reuse ;  /* 0x0000004826267220 */ /* 0x080fe20000400000 */
[----:B------:R-:W-:Y:S01]  /*5080*/  F2FP.F16.F32.PACK_AB R35, RZ, R35 ;  /* 0x00000023ff23723e */ /* 0x000fe200000000ff */
[----:B------:R1:W-:Y:S01]  /*5090*/  @P5 STG.E.U16 desc[UR36][R8.64+0x22], R49 ;  /* 0x0000223108005986 */ /* 0x0003e2000c101524 */
[----:B------:R-:W-:Y:S01]  /*50a0*/  ISETP.GT.AND P5, PT, R3, 0x8, P0 ;  /* 0x000000080300780c */ /* 0x000fe200007a4270 */
[----:B------:R-:W-:Y:S01]  /*50b0*/  FMUL R39, R39, R72 ;  /* 0x0000004827277220 */ /* 0x000fe20000400000 */
[----:B------:R-:W-:Y:S01]  /*50c0*/  F2FP.F16.F32.PACK_AB R36, RZ, R36 ;  /* 0x00000024ff24723e */ /* 0x000fe200000000ff */
[----:B------:R1:W-:Y:S01]  /*50d0*/  @P4 STG.E.U16 desc[UR36][R8.64+0x20], R48 ;  /* 0x0000203008004986 */ /* 0x0003e2000c101524 */
[----:B------:R-:W-:Y:S01]  /*50e0*/  ISETP.GT.AND P4, PT, R3, RZ, P1 ;  /* 0x000000ff0300720c */ /* 0x000fe20000f84270 */
[----:B0-----:R-:W-:Y:S01]  /*50f0*/  IMAD.WIDE.U32 R10, R4, 0xf0, R14 ;  /* 0x000000f0040a7825 */ /* 0x001fe200078e000e */
[----:B------:R-:W-:Y:S01]  /*5100*/  F2FP.F16.F32.PACK_AB R37, RZ, R37 ;  /* 0x00000025ff25723e */ /* 0x000fe200000000ff */
[----:B------:R1:W-:Y:S01]  /*5110*/  @P3 STG.E.U16 desc[UR36][R14.64+0x20], R50 ;  /* 0x000020320e003986 */ /* 0x0003e2000c101524 */
[----:B------:R-:W-:Y:S01]  /*5120*/  ISETP.GT.AND P3, PT, R6, 0x19, PT ;  /* 0x000000190600780c */ /* 0x000fe20003f64270 */
[----:B------:R-:W-:Y:S01]  /*5130*/  IMAD.IADD R11, R5, 0x1, R11 ;  /* 0x00000001050b7824 */ /* 0x000fe200078e020b */
[----:B------:R-:W-:Y:S01]  /*5140*/  F2FP.F16.F32.PACK_AB R38, RZ, R38 ;  /* 0x00000026ff26723e */ /* 0x000fe200000000ff */
[-C--:B------:R-:W-:Y:S01]  /*5150*/  FMUL R24, R24, R72.reuse ;  /* 0x0000004818187220 */ /* 0x080fe20000400000 */
[----:B------:R-:W-:Y:S01]  /*5160*/  F2FP.F16.F32.PACK_AB R39, RZ, R39 ;  /* 0x00000027ff27723e */ /* 0x000fe200000000ff */
[----:B------:R1:W-:Y:S01]  /*5170*/  @P5 STG.E.U16 desc[UR36][R14.64+0x22], R51 ;  /* 0x000022330e005986 */ /* 0x0003e2000c101524 */
[----:B------:R-:W-:Y:S01]  /*5180*/  ISETP.GT.AND P5, PT, R3, RZ, P3 ;  /* 0x000000ff0300720c */ /* 0x000fe20001fa4270 */
[----:B------:R-:W-:Y:S01]  /*5190*/  FMUL R25, R25, R72 ;  /* 0x0000004819197220 */ /* 0x000fe20000400000 */
[----:B------:R-:W-:Y:S01]  /*51a0*/  F2FP.F16.F32.PACK_AB R24, RZ, R24 ;  /* 0x00000018ff18723e */ /* 0x000fe200000000ff */
[----:B------:R1:W-:Y:S01]  /*51b0*/  @P4 STG.E.U16 desc[UR36][R8.64+0x30], R52 ;  /* 0x0000303408004986 */ /* 0x0003e2000c101524 */
[----:B------:R-:W-:Y:S01]  /*51c0*/  ISETP.GT.AND P4, PT, R3, 0x8, P1 ;  /* 0x000000080300780c */ /* 0x000fe20000f84270 */
[-C--:B------:R-:W-:Y:S01]  /*51d0*/  FMUL R26, R26, R72.reuse ;  /* 0x000000481a1a7220 */ /* 0x080fe20000400000 */
[----:B------:R-:W-:Y:S01]  /*51e0*/  F2FP.F16.F32.PACK_AB R25, RZ, R25 ;  /* 0x00000019ff19723e */ /* 0x000fe200000000ff */
[-C--:B------:R-:W-:Y:S01]  /*51f0*/  FMUL R27, R27, R72.reuse ;  /* 0x000000481b1b7220 */ /* 0x080fe20000400000 */
[-C--:B------:R-:W-:Y:S01]  /*5200*/  FMUL R28, R28, R72.reuse ;  /* 0x000000481c1c7220 */ /* 0x080fe20000400000 */
[-C--:B------:R-:W-:Y:S01]  /*5210*/  FMUL R29, R29, R72.reuse ;  /* 0x000000481d1d7220 */ /* 0x080fe20000400000 */
[-C--:B------:R-:W-:Y:S01]  /*5220*/  FMUL R30, R30, R72.reuse ;  /* 0x000000481e1e7220 */ /* 0x080fe20000400000 */
[----:B------:R-:W-:Y:S01]  /*5230*/  FMUL R31, R31, R72 ;  /* 0x000000481f1f7220 */ /* 0x000fe20000400000 */
[----:B------:R-:W-:Y:S01]  /*5240*/  F2FP.F16.F32.PACK_AB R26, RZ, R26 ;  /* 0x0000001aff1a723e */ /* 0x000fe200000000ff */
[----:B------:R1:W-:Y:S01]  /*5250*/  @P5 STG.E.U16 desc[UR36][R8.64+0x32], R53 ;  /* 0x0000323508005986 */ /* 0x0003e2000c101524 */
[----:B------:R-:W-:-:S02]  /*5260*/  ISETP.GT.AND P5, PT, R3, 0x8, P3 ;  /* 0x000000080300780c */ /* 0x000fc40001fa4270 */
[----:B------:R-:W-:Y:S01]  /*5270*/  F2FP.F16.F32.PACK_AB R27, RZ, R27 ;  /* 0x0000001bff1b723e */ /* 0x000fe200000000ff */
[----:B------:R1:W-:Y:S01]  /*5280*/  @P4 STG.E.U16 desc[UR36][R14.64+0x30], R54 ;  /* 0x000030360e004986 */ /* 0x0003e2000c101524 */
[C---:B------:R-:W-:Y:S02]  /*5290*/  ISETP.GT.AND P4, PT, R3.reuse, 0x80, P2 ;  /* 0x000000800300780c */ /* 0x040fe40001784270 */
[----:B------:R-:W-:Y:S02]  /*52a0*/  ISETP.GT.AND P2, PT, R3, 0x88, P2 ;  /* 0x000000880300780c */ /* 0x000fe40001744270 */
[----:B------:R-:W-:Y:S02]  /*52b0*/  F2FP.F16.F32.PACK_AB R28, RZ, R28 ;  /* 0x0000001cff1c723e */ /* 0x000fe400000000ff */
[----:B------:R-:W-:Y:S02]  /*52c0*/  F2FP.F16.F32.PACK_AB R29, RZ, R29 ;  /* 0x0000001dff1d723e */ /* 0x000fe400000000ff */
[----:B------:R-:W-:Y:S01]  /*52d0*/  F2FP.F16.F32.PACK_AB R30, RZ, R30 ;  /* 0x0000001eff1e723e */ /* 0x000fe200000000ff */
[----:B------:R1:W-:Y:S01]  /*52e0*/  @P5 STG.E.U16 desc[UR36][R14.64+0x32], R55 ;  /* 0x000032370e005986 */ /* 0x0003e2000c101524 */
[----:B------:R-:W-:-:S02]  /*52f0*/  IADD3 R4, P5, R23, R10, RZ ;  /* 0x0000000a17047210 */ /* 0x000fc40007fbe0ff */
[----:B------:R-:W-:Y:S01]  /*5300*/  F2FP.F16.F32.PACK_AB R31, RZ, R31 ;  /* 0x0000001fff1f723e */ /* 0x000fe200000000ff */
[----:B------:R1:W-:Y:S01]  /*5310*/  @P4 STG.E.U16 desc[UR36][R10.64+0x20], R40 ;  /* 0x000020280a004986 */ /* 0x0003e2000c101524 */
[----:B------:R-:W-:Y:S01]  /*5320*/  ISETP.GT.AND P4, PT, R3, 0x80, P0 ;  /* 0x000000800300780c */ /* 0x000fe20000784270 */
[----:B------:R-:W-:Y:S01]  /*5330*/  IMAD.X R5, R7, 0x1, R11, P5 ;  /* 0x0000000107057824 */ /* 0x000fe200028e060b */
[C---:B------:R-:W-:Y:S02]  /*5340*/  ISETP.GT.AND P0, PT, R3.reuse, 0x88, P0 ;  /* 0x000000880300780c */ /* 0x040fe40000704270 */
[----:B------:R-:W-:-:S09]  /*5350*/  ISETP.GT.AND P5, PT, R3, 0x88, P3 ;  /* 0x000000880300780c */ /* 0x000fd20001fa4270 */
[----:B------:R1:W-:Y:S01]  /*5360*/  @P4 STG.E.U16 desc[UR36][R10.64+0x22], R41 ;  /* 0x000022290a004986 */ /* 0x0003e2000c101524 */
[C---:B------:R-:W-:Y:S02]  /*5370*/  ISETP.GT.AND P4, PT, R3.reuse, 0x80, P1 ;  /* 0x000000800300780c */ /* 0x040fe40000f84270 */
[C---:B------:R-:W-:Y:S01]  /*5380*/  ISETP.GT.AND P1, PT, R3.reuse, 0x88, P1 ;  /* 0x000000880300780c */ /* 0x040fe20000f24270 */
[----:B------:R1:W-:Y:S01]  /*5390*/  @P2 STG.E.U16 desc[UR36][R4.64+0x20], R42 ;  /* 0x0000202a04002986 */ /* 0x0003e2000c101524 */
[----:B------:R-:W-:Y:S02]  /*53a0*/  ISETP.GT.AND P2, PT, R3, 0x80, P3 ;  /* 0x000000800300780c */ /* 0x000fe40001f44270 */
[C---:B------:R-:W-:Y:S01]  /*53b0*/  ISETP.GT.AND P3, PT, R6.reuse, 0x20, PT ;  /* 0x000000200600780c */ /* 0x040fe20003f64270 */
[----:B------:R1:W-:Y:S01]  /*53c0*/  @P0 STG.E.U16 desc[UR36][R4.64+0x22], R43 ;  /* 0x0000222b04000986 */ /* 0x0003e2000c101524 */
[----:B------:R-:W-:-:S05]  /*53d0*/  ISETP.GT.AND P0, PT, R6, 0x21, PT ;  /* 0x000000210600780c */ /* 0x000fca0003f04270 */
[----:B------:R1:W-:Y:S01]  /*53e0*/  @P4 STG.E.U16 desc[UR36][R10.64+0x30], R44 ;  /* 0x0000302c0a004986 */ /* 0x0003e2000c101524 */
[----:B------:R-:W-:-:S03]  /*53f0*/  ISETP.GT.AND P4, PT, R3, 0x8, P3 ;  /* 0x000000080300780c */ /* 0x000fc60001f84270 */
[----:B------:R1:W-:Y:S01]  /*5400*/  @P2 STG.E.U16 desc[UR36][R10.64+0x32], R45 ;  /* 0x0000322d0a002986 */ /* 0x0003e2000c101524 */
[----:B------:R-:W-:-:S03]  /*5410*/  ISETP.GT.AND P2, PT, R3, RZ, P0 ;  /* 0x000000ff0300720c */ /* 0x000fc60000744270 */
[----:B------:R1:W-:Y:S01]  /*5420*/  @P1 STG.E.U16 desc[UR36][R4.64+0x30], R46 ;  /* 0x0000302e04001986 */ /* 0x0003e2000c101524 */
[----:B------:R-:W-:-:S03]  /*5430*/  ISETP.GT.AND P1, PT, R3, RZ, P3 ;  /* 0x000000ff0300720c */ /* 0x000fc60001f24270 */
[----:B------:R1:W-:Y:S01]  /*5440*/  @P5 STG.E.U16 desc[UR36][R4.64+0x32], R47 ;  /* 0x0000322f04005986 */ /* 0x0003e2000c101524 */
[----:B------:R-:W-:-:S05]  /*5450*/  ISETP.GT.AND P5, PT, R3, 0x8, P0 ;  /* 0x000000080300780c */ /* 0x000fca00007a4270 */
[----:B------:R1:W-:Y:S01]  /*5460*/  @P2 STG.E.U16 desc[UR36][R8.64+0x42], R33 ;  /* 0x0000422108002986 */ /* 0x0003e2000c101524 */
[----:B------:R-:W-:-:S03]  /*5470*/  ISETP.GT.AND P2, PT, R6, 0x29, PT ;  /* 0x000000290600780c */ /* 0x000fc60003f44270 */
[----:B------:R1:W-:Y:S01]  /*5480*/  @P1 STG.E.U16 desc[UR36][R8.64+0x40], R32 ;  /* 0x0000402008001986 */ /* 0x0003e2000c101524 */
[----:B------:R-:W-:-:S03]  /*5490*/  ISETP.GT.AND P1, PT, R6, 0x28, PT ;  /* 0x000000280600780c */ /* 0x000fc60003f24270 */
[----:B------:R1:W-:Y:S01]  /*54a0*/  @P4 STG.E.U16 desc[UR36][R14.64+0x40], R34 ;  /* 0x000040220e004986 */ /* 0x0003e2000c101524 */
[----:B------:R-:W-:-:S03]  /*54b0*/  ISETP.GT.AND P4, PT, R3, RZ, P2 ;  /* 0x000000ff0300720c */ /* 0x000fc60001784270 */
[----:B------:R1:W-:Y:S01]  /*54c0*/  @P5 STG.E.U16 desc[UR36][R14.64+0x42], R35 ;  /* 0x000042230e005986 */ /* 0x0003e2000c101524 */
[----:B------:R-:W-:-:S09]  /*54d0*/  ISETP.GT.AND P5, PT, R3, RZ, P1 ;  /* 0x000000ff0300720c */ /* 0x000fd20000fa4270 */
[----:B------:R1:W-:Y:S01]  /*54e0*/  @P4 STG.E.U16 desc[UR36][R8.64+0x52], R37 ;  /* 0x0000522508004986 */ /* 0x0003e2000c101524 */
[----:B------:R-:W-:-:S03]  /*54f0*/  ISETP.GT.AND P4, PT, R3, 0x8, P2 ;  /* 0x000000080300780c */ /* 0x000fc60001784270 */
[----:B------:R1:W-:Y:S01]  /*5500*/  @P5 STG.E.U16 desc[UR36][R8.64+0x50], R36 ;  /* 0x0000502408005986 */ /* 0x0003e2000c101524 */
[----:B------:R-:W-:-:S09]  /*5510*/  ISETP.GT.AND P5, PT, R3, 0x8, P1 ;  /* 0x000000080300780c */ /* 0x000fd20000fa4270 */
[----:B------:R1:W-:Y:S01]  /*5520*/  @P4 STG.E.U16 desc[UR36][R14.64+0x52], R39 ;  /* 0x000052270e004986 */ /* 0x0003e2000c101524 */
[C---:B------:R-:W-:Y:S02]  /*5530*/  ISETP.GT.AND P4, PT, R3.reuse, 0x80, P3 ;  /* 0x000000800300780c */ /* 0x040fe40001f84270 */
[C---:B------:R-:W-:Y:S01]  /*5540*/  ISETP.GT.AND P3, PT, R3.reuse, 0x88, P3 ;  /* 0x000000880300780c */ /* 0x040fe20001f64270 */
[----:B------:R1:W-:Y:S01]  /*5550*/  @P5 STG.E.U16 desc[UR36][R14.64+0x50], R38 ;  /* 0x000050260e005986 */ /* 0x0003e2000c101524 */
[C---:B------:R-:W-:Y:S02]  /*5560*/  ISETP.GT.AND P5, PT, R3.reuse, 0x80, P0 ;  /* 0x000000800300780c */ /* 0x040fe400007a4270 */
[----:B------:R-:W-:-:S07]  /*5570*/  ISETP.GT.AND P0, PT, R3, 0x88, P0 ;  /* 0x000000880300780c */ /* 0x000fce0000704270 */
[----:B------:R1:W-:Y:S01]  /*5580*/  @P4 STG.E.U16 desc[UR36][R10.64+0x40], R24 ;  /* 0x000040180a004986 */ /* 0x0003e2000c101524 */
[C---:B------:R-:W-:Y:S02]  /*5590*/  ISETP.GT.AND P4, PT, R3.reuse, 0x80, P1 ;  /* 0x000000800300780c */ /* 0x040fe40000f84270 */
[C---:B------:R-:W-:Y:S01]  /*55a0*/  ISETP.GT.AND P1, PT, R3.reuse, 0x88, P1 ;  /* 0x000000880300780c */ /* 0x040fe20000f24270 */
[----:B------:R1:W-:Y:S01]  /*55b0*/  @P5 STG.E.U16 desc[UR36][R10.64+0x42], R25 ;  /* 0x000042190a005986 */ /* 0x0003e2000c101524 */
[C---:B------:R-:W-:Y:S02]  /*55c0*/  ISETP.GT.AND P5, PT, R3.reuse, 0x80, P2 ;  /* 0x000000800300780c */ /* 0x040fe400017a4270 */
[----:B------:R-:W-:Y:S01]  /*55d0*/  ISETP.GT.AND P2, PT, R3, 0x88, P2 ;  /* 0x000000880300780c */ /* 0x000fe20001744270 */
[----:B------:R1:W-:Y:S04]  /*55e0*/  @P3 STG.E.U16 desc[UR36][R4.64+0x40], R26 ;  /* 0x0000401a04003986 */ /* 0x0003e8000c101524 */
[----:B------:R1:W-:Y:S04]  /*55f0*/  @P0 STG.E.U16 desc[UR36][R4.64+0x42], R27 ;  /* 0x0000421b04000986 */ /* 0x0003e8000c101524 */
[----:B------:R1:W-:Y:S04]  /*5600*/  @P4 STG.E.U16 desc[UR36][R10.64+0x50], R28 ;  /* 0x0000501c0a004986 */ /* 0x0003e8000c101524 */
[----:B------:R1:W-:Y:S04]  /*5610*/  @P5 STG.E.U16 desc[UR36][R10.64+0x52], R29 ;  /* 0x0000521d0a005986 */ /* 0x0003e8000c101524 */
[----:B------:R1:W-:Y:S04]  /*5620*/  @P1 STG.E.U16 desc[UR36][R4.64+0x50], R30 ;  /* 0x0000501e04001986 */ /* 0x0003e8000c101524 */
[----:B------:R1:W-:Y:S02]  /*5630*/  @P2 STG.E.U16 desc[UR36][R4.64+0x52], R31 ;  /* 0x0000521f04002986 */ /* 0x0003e4000c101524 */
.L_x_121:
[----:B------:R-:W-:Y:S05]  /*5640*/  BSYNC B0 ;  /* 0x0000000000007941 */ /* 0x000fea0003800000 */
.L_x_29:
[----:B------:R-:W-:Y:S01]  /*5650*/  ULDC UR4, c[0x0][0xc] ;  /* 0x0000030000047ab9 */ /* 0x000fe20000000800 */
[----:B------:R-:W-:Y:S01]  /*5660*/  ULDC UR5, c[0x0][0x10] ;  /* 0x0000040000057ab9 */ /* 0x000fe20000000800 */
[----:B------:R-:W2:Y:S01]  /*5670*/  LDC R3, c[0x0][0x14] ;  /* 0x00000500ff037b82 */ /* 0x000ea20000000800 */
[----:B------:R-:W-:Y:S01]  /*5680*/  UIMAD.WIDE.U32 UR4, UR4, UR5, URZ ;  /* 0x00000005040472a5 */ /* 0x000fe2000f8e003f */
[----:B------:R-:W-:Y:S02]  /*5690*/  IMAD.MOV.U32 R75, RZ, RZ, -0x1 ;  /* 0xffffffffff4b7424 */ /* 0x000fe400078e00ff */
[----:B------:R-:W-:-:S03]  /*56a0*/  IMAD.MOV.U32 R23, RZ, RZ, -0x1 ;  /* 0xffffffffff177424 */ /* 0x000fc600078e00ff */
[----:B--2---:R-:W-:-:S04]  /*56b0*/  IMAD.WIDE.U32 R16, R3, UR4, R16 ;  /* 0x0000000403107c25 */ /* 0x004fc8000f8e0010 */
[----:B------:R-:W-:Y:S01]  /*56c0*/  IMAD R3, R3, UR5, RZ ;  /* 0x0000000503037c24 */ /* 0x000fe2000f8e02ff */
[----:B------:R-:W-:Y:S02]  /*56d0*/  ULDC.64 UR4, c[0x0][0x650] ;  /* 0x0001940000047ab9 */ /* 0x000fe40000000a00 */
[----:B------:R-:W-:Y:S01]  /*56e0*/  ISETP.GE.U32.AND P0, PT, R16, UR4, PT ;  /* 0x0000000410007c0c */ /* 0x000fe2000bf06070 */
[--C-:B------:R-:W-:Y:S01]  /*56f0*/  IMAD.IADD R17, R17, 0x1, R3.reuse ;  /* 0x0000000111117824 */ /* 0x100fe200078e0203 */
[----:B------:R-:W-:-:S04]  /*5700*/  PRMT R3, RZ, 0x7610, R3 ;  /* 0x00007610ff037816 */ /* 0x000fc80000000003 */
[----:B------:R-:W-:-:S13]  /*5710*/  ISETP.GE.U32.AND.EX P0, PT, R17, UR5, PT, P0 ;  /* 0x0000000511007c0c */ /* 0x000fda000bf06100 */
[----:B------:R-:W-:Y:S05]  /*5720*/  @P0 BRA `(.L_x_122) ;  /* 0x0000000400640947 */ /* 0x000fea0003800000 */
[----:B-1-34-:R-:W1:Y:S01]  /*5730*/  S2R R12, SR_CTAID.X ;  /* 0x00000000000c7919 */ /* 0x01ae620000002500 */
[----:B0-----:R-:W0:Y:S01]  /*5740*/  LDC.64 R10, c[0x0][0x628] ;  /* 0x00018a00ff0a7b82 */ /* 0x001e220000000a00 */
[----:B------:R-:W-:Y:S01]  /*5750*/  ULDC UR4, c[0x0][0x150] ;  /* 0x0000540000047ab9 */ /* 0x000fe20000000800 */
[----:B------:R-:W-:Y:S01]  /*5760*/  IMAD.MOV.U32 R8, RZ, RZ, R16 ;  /* 0x000000ffff087224 */ /* 0x000fe200078e0010 */
[----:B------:R-:W2:Y:S01]  /*5770*/  S2R R24, SR_CTAID.Y ;  /* 0x0000000000187919 */ /* 0x000ea20000002600 */
[----:B------:R-:W-:-:S04]  /*5780*/  IMAD.MOV.U32 R9, RZ, RZ, R17 ;  /* 0x000000ffff097224 */ /* 0x000fc800078e0011 */
[----:B------:R-:W3:Y:S08]  /*5790*/  LDC R21, c[0x0][0x144] ;  /* 0x00005100ff157b82 */ /* 0x000ef00000000800 */
[----:B------:R-:W4:Y:S08]  /*57a0*/  LDC R0, c[0x0][0x630] ;  /* 0x00018c00ff007b82 */ /* 0x000f300000000800 */
[----:B------:R-:W2:Y:S01]  /*57b0*/  LDC.64 R14, c[0x0][0x620] ;  /* 0x00018800ff0e7b82 */ /* 0x000ea20000000a00 */
[----:B0-----:R-:W-:-:S04]  /*57c0*/  ISETP.NE.U32.AND P0, PT, R10, RZ, PT ;  /* 0x000000ff0a00720c */ /* 0x001fc80003f05070 */
[----:B------:R-:W-:Y:S02]  /*57d0*/  ISETP.NE.AND.EX P0, PT, R11, RZ, PT, P0 ;  /* 0x000000ff0b00720c */ /* 0x000fe40003f05300 */
[----:B-1----:R-:W-:-:S05]  /*57e0*/  I2FP.F32.U32 R3, R12 ;  /* 0x0000000c00037245 */ /* 0x002fca0000201000 */
[----:B------:R-:W-:-:S04]  /*57f0*/  FMUL R3, R3, UR4 ;  /* 0x0000000403037c20 */ /* 0x000fc80008400000 */
[----:B------:R0:W1:Y:S02]  /*5800*/  F2I.U32.TRUNC.NTZ R20, R3 ;  /* 0x0000000300147305 */ /* 0x000064000020f000 */
[----:B---34-:R-:W-:Y:S05]  /*5810*/  @!P0 BRA `(.L_x_123) ;  /* 0x0000000000288947 */ /* 0x018fea0003800000 */
[----:B0-----:R-:W0:Y:S02]  /*5820*/  LDC R3, c[0x0][0x634] ;  /* 0x00018d00ff037b82 */ /* 0x001e240000000800 */
        /* <DEDUP_REMOVED lines=9> */
.L_x_123:
[----:B------:R-:W3:Y:S01]  /*58c0*/  LDC.64 R28, c[0x0][0x640] ;  /* 0x00019000ff1c7b82 */ /* 0x000ee20000000a00 */
[-CC-:B------:R-:W-:Y:S01]  /*58d0*/  SHF.R.U64 R23, R8, R0.reuse, R9.reuse ;  /* 0x0000000008177219 */ /* 0x180fe20000001209 */
[----:B-1----:R-:W-:Y:S01]  /*58e0*/  IMAD.MOV R20, RZ, RZ, -R20 ;  /* 0x000000ffff147224 */ /* 0x002fe200078e0a14 */
[----:B------:R-:W-:Y:S01]  /*58f0*/  SHF.R.U32.HI R0, RZ, R0, R9 ;  /* 0x00000000ff007219 */ /* 0x000fe20000011609 */
[----:B------:R-:W-:Y:S01]  /*5900*/  ULDC UR4, c[0x0][0x154] ;  /* 0x0000550000047ab9 */ /* 0x000fe20000000800 */
[----:B0-----:R-:W-:Y:S01]  /*5910*/  IADD3 R3, P0, RZ, -R23, RZ ;  /* 0x80000017ff037210 */ /* 0x001fe20007f1e0ff */
[----:B------:R-:W-:Y:S02]  /*5920*/  IMAD R21, R21, R20, R12 ;  /* 0x0000001415157224 */ /* 0x000fe400078e020c */
[----:B------:R-:W0:Y:S01]  /*5930*/  LDC R6, c[0x0][0x618] ;  /* 0x00018600ff067b82 */ /* 0x000e220000000800 */
[----:B------:R-:W-:Y:S02]  /*5940*/  IMAD.MOV.U32 R7, RZ, RZ, 0x1 ;  /* 0x00000001ff077424 */ /* 0x000fe400078e00ff */
[----:B------:R-:W-:-:S04]  /*5950*/  IMAD.X R5, RZ, RZ, ~R0, P0 ;  /* 0x000000ffff057224 */ /* 0x000fc800000e0e00 */
[-C--:B--2---:R-:W-:Y:S01]  /*5960*/  IMAD R0, R5, R14.reuse, RZ ;  /* 0x0000000e05007224 */ /* 0x084fe200078e02ff */
[----:B------:R-:W1:Y:S01]  /*5970*/  LDC R8, c[0x0][0x608] ;  /* 0x00018200ff087b82 */ /* 0x000e620000000800 */
[----:B------:R-:W-:-:S04]  /*5980*/  IMAD.WIDE.U32 R4, R3, R14, R16 ;  /* 0x0000000e03047225 */ /* 0x000fc800078e0010 */
[----:B------:R-:W-:Y:S01]  /*5990*/  IMAD R3, R3, R15, R0 ;  /* 0x0000000f03037224 */ /* 0x000fe200078e0200 */
[----:B------:R-:W-:Y:S02]  /*59a0*/  I2FP.F32.U32 R0, R24 ;  /* 0x0000001800007245 */ /* 0x000fe40000201000 */
[----:B------:R-:W2:Y:S01]  /*59b0*/  LDC R26, c[0x0][0x658] ;  /* 0x00019600ff1a7b82 */ /* 0x000ea20000000800 */
[----:B------:R-:W-:Y:S01]  /*59c0*/  IMAD.IADD R3, R5, 0x1, R3 ;  /* 0x0000000105037824 */ /* 0x000fe200078e0203 */
[----:B---3--:R-:W-:Y:S01]  /*59d0*/  ISETP.NE.U32.AND P0, PT, R28, RZ, PT ;  /* 0x000000ff1c00720c */ /* 0x008fe20003f05070 */
[----:B------:R-:W-:Y:S01]  /*59e0*/  FMUL R0, R0, UR4 ;  /* 0x0000000400007c20 */ /* 0x000fe20008400000 */
[----:B------:R-:W-:Y:S02]  /*59f0*/  IMAD.MOV.U32 R5, RZ, RZ, -0x1 ;  /* 0xffffffffff057424 */ /* 0x000fe400078e00ff */
[----:B------:R-:W-:Y:S01]  /*5a00*/  ISETP.NE.AND.EX P0, PT, R29, RZ, PT, P0 ;  /* 0x000000ff1d00720c */ /* 0x000fe20003f05300 */
[----:B------:R3:W4:Y:S01]  /*5a10*/  F2I.U32.TRUNC.NTZ R13, R0 ;  /* 0x00000000000d7305 */ /* 0x000722000020f000 */
[----:B------:R-:W3:Y:S01]  /*5a20*/  LDC R15, c[0x0][0x148] ;  /* 0x00005200ff0f7b82 */ /* 0x000ee20000000800 */
[----:B0-----:R-:W-:-:S02]  /*5a30*/  SHF.R.U64 R12, R4, R6, R3 ;  /* 0x00000006040c7219 */ /* 0x001fc40000001203 */
[----:B------:R-:W-:-:S05]  /*5a40*/  SHF.R.U32.HI R3, RZ, R6, R3 ;  /* 0x00000006ff037219 */ /* 0x000fca0000011603 */
[----:B------:R-:W0:Y:S01]  /*5a50*/  LDC R20, c[0x0][0x600] ;  /* 0x00018000ff147b82 */ /* 0x000e220000000800 */
[-CC-:B-1----:R-:W-:Y:S02]  /*5a60*/  SHF.R.U64 R10, R12, R8.reuse, R3.reuse ;  /* 0x000000080c0a7219 */ /* 0x182fe40000001203 */
[----:B------:R-:W-:-:S05]  /*5a70*/  SHF.R.U32.HI R3, RZ, R8, R3 ;  /* 0x00000008ff037219 */ /* 0x000fca0000011603 */
[----:B------:R-:W1:Y:S01]  /*5a80*/  LDC R27, c[0x0][0x648] ;  /* 0x00019200ff1b7b82 */ /* 0x000e620000000800 */
[-C--:B--2---:R-:W-:Y:S02]  /*5a90*/  SHF.L.U32 R4, R5, R26.reuse, RZ ;  /* 0x0000001a05047219 */ /* 0x084fe400000006ff */
[-CC-:B------:R-:W-:Y:S02]  /*5aa0*/  SHF.R.U64 R14, R10, R26.reuse, R3.reuse ;  /* 0x0000001a0a0e7219 */ /* 0x180fe40000001203 */
[----:B------:R-:W-:Y:S02]  /*5ab0*/  SHF.R.U32.HI R5, RZ, R26, R3 ;  /* 0x0000001aff057219 */ /* 0x000fe40000011603 */
[----:B------:R-:W-:Y:S01]  /*5ac0*/  LOP3.LUT R25, RZ, R4, RZ, 0x33, !PT ;  /* 0x00000004ff197212 */ /* 0x000fe200078e33ff */
[----:B------:R-:W2:Y:S01]  /*5ad0*/  LDC R30, c[0x0][0x638] ;  /* 0x00018e00ff1e7b82 */ /* 0x000ea20000000800 */
[----:B------:R-:W-:Y:S01]  /*5ae0*/  SHF.L.U32 R26, R7, R26, RZ ;  /* 0x0000001a071a7219 */ /* 0x000fe200000006ff */
[----:B------:R-:W-:-:S06]  /*5af0*/  IMAD.MOV.U32 R4, RZ, RZ, R14 ;  /* 0x000000ffff047224 */ /* 0x000fcc00078e000e */
[----:B------:R-:W0:Y:S01]  /*5b00*/  LDC R31, c[0x0][0x610] ;  /* 0x00018400ff1f7b82 */ /* 0x000e220000000800 */
[----:B----4-:R-:W-:Y:S05]  /*5b10*/  @!P0 BRA `(.L_x_124) ;  /* 0x0000000000288947 */ /* 0x010fea0003800000 */
[----:B------:R-:W4:Y:S02]  /*5b20*/  LDC R3, c[0x0][0x64c] ;  /* 0x00019300ff037b82 */ /* 0x000f240000000800 */
[----:B----4-:R-:W-:-:S05]  /*5b30*/  IADD3 R3, P0, R14, R3, RZ ;  /* 0x000000030e037210 */ /* 0x010fca0007f1e0ff */
        /* <DEDUP_REMOVED lines=8> */
.L_x_124:
[----:B------:R-:W-:Y:S01]  /*5bc0*/  ISETP.NE.AND P0, PT, R2, 0x1, PT ;  /* 0x000000010200780c */ /* 0x000fe20003f05270 */
[----:B0-----:R-:W-:Y:S01]  /*5bd0*/  VIADD R7, R20, 0xffffffff ;  /* 0xffffffff14077836 */ /* 0x001fe20000000000 */
[----:B-1-3--:R-:W-:Y:S01]  /*5be0*/  SHF.R.U64 R0, R4, R27, R5 ;  /* 0x0000001b04007219 */ /* 0x00afe20000001205 */
[----:B------:R-:W-:Y:S01]  /*5bf0*/  IMAD.MOV R13, RZ, RZ, -R13 ;  /* 0x000000ffff0d7224 */ /* 0x000fe200078e0a0d */
[----:B------:R-:W-:Y:S01]  /*5c00*/  LOP3.LUT R5, R10, R25, RZ, 0xc0, !PT ;  /* 0x000000190a057212 */ /* 0x000fe200078ec0ff */
[----:B------:R-:W-:Y:S01]  /*5c10*/  IMAD.MOV.U32 R4, RZ, RZ, 0x1 ;  /* 0x00000001ff047424 */ /* 0x000fe200078e00ff */
[----:B------:R-:W-:Y:S01]  /*5c20*/  LOP3.LUT R12, R12, R7, RZ, 0xc0, !PT ;  /* 0x000000070c0c7212 */ /* 0x000fe200078ec0ff */
[----:B------:R-:W-:Y:S02]  /*5c30*/  IMAD.MOV R3, RZ, RZ, -R0 ;  /* 0x000000ffff037224 */ /* 0x000fe400078e0a00 */
[----:B------:R-:W-:Y:S02]  /*5c40*/  IMAD R0, R26, R0, R5 ;  /* 0x000000001a007224 */ /* 0x000fe400078e0205 */
[----:B--2---:R-:W-:-:S02]  /*5c50*/  IMAD R3, R3, R30, R14 ;  /* 0x0000001e03037224 */ /* 0x004fc400078e020e */
[----:B------:R-:W-:Y:S02]  /*5c60*/  @P0 IMAD R21, R15, R13, R24 ;  /* 0x0000000d0f150224 */ /* 0x000fe400078e0218 */
[----:B------:R-:W-:Y:S01]  /*5c70*/  IMAD R5, R3, R20, R12 ;  /* 0x0000001403057224 */ /* 0x000fe200078e020c */
[----:B------:R-:W-:Y:S01]  /*5c80*/  PRMT R3, R4, 0x7610, R3 ;  /* 0x0000761004037816 */ /* 0x000fe20000000003 */
[----:B------:R-:W-:-:S05]  /*5c90*/  IMAD R0, R0, R31, R21 ;  /* 0x0000001f00007224 */ /* 0x000fca00078e0215 */
[----:B------:R-:W-:Y:S02]  /*5ca0*/  SEL R75, R5, R0, !P0 ;  /* 0x00000000054b7207 */ /* 0x000fe40004000000 */
[----:B------:R-:W-:-:S07]  /*5cb0*/  SEL R0, R0, R5, !P0 ;  /* 0x0000000500007207 */ /* 0x000fce0004000000 */
.L_x_122:
[----:B------:R-:W-:Y:S01]  /*5cc0*/  LOP3.LUT P0, RZ, R3, 0xff, RZ, 0xc0, !PT ;  /* 0x000000ff03ff7812 */ /* 0x000fe2000780c0ff */
[----:B------:R-:W-:-:S12]  /*5cd0*/  IMAD.MOV.U32 R74, RZ, RZ, R0 ;  /* 0x000000ffff4a7224 */ /* 0x000fd800078e0000 */
[----:B------:R-:W-:Y:S05]  /*5ce0*/  @P0 BRA `(.L_x_125) ;  /* 0xffffffb000d40947 */ /* 0x000fea000383ffff */
[----:B------:R-:W-:Y:S05]  /*5cf0*/  EXIT ;  /* 0x000000000000794d */ /* 0x000fea0003800000 */
.L_x_4:
[----:B0-----:R-:W-:Y:S01]  /*5d00*/  ULDC.64 UR4, c[0x0][0x650] ;  /* 0x0001940000047ab9 */ /* 0x001fe20000000a00 */
        /* <DEDUP_REMOVED lines=25> */
.L_x_127:
[--C-:B------:R-:W-:Y:S01]  /*5ea0*/  SHF.R.U64 R12, R10, R14, R11.reuse ;  /* 0x0000000e0a0c7219 */ /* 0x100fe2000000120b */
[----:B------:R-:W0:Y:S01]  /*5eb0*/  LDC R22, c[0x0][0x618] ;  /* 0x00018600ff167b82 */ /* 0x000e220000000800 */
[----:B------:R-:W-:Y:S01]  /*5ec0*/  I2FP.F32.U32 R6, R4 ;  /* 0x0000000400067245 */ /* 0x000fe20000201000 */
[----:B------:R-:W-:Y:S01]  /*5ed0*/  ULDC UR4, c[0x0][0x150] ;  /* 0x0000540000047ab9 */ /* 0x000fe20000000800 */
[----:B------:R-:W-:Y:S02]  /*5ee0*/  SHF.R.U32.HI R5, RZ, R14, R11 ;  /* 0x0000000eff057219 */ /* 0x000fe4000001160b */
[----:B------:R-:W-:Y:S01]  /*5ef0*/  IADD3 R9, P0, RZ, -R12, RZ ;  /* 0x8000000cff097210 */ /* 0x000fe20007f1e0ff */
[----:B------:R-:W-:Y:S01]  /*5f00*/  FMUL R11, R6, UR4 ;  /* 0x00000004060b7c20 */ /* 0x000fe20008400000 */
[----:B------:R-:W-:Y:S01]  /*5f10*/  ULDC UR4, c[0x0][0x154] ;  /* 0x0000550000047ab9 */ /* 0x000fe20000000800 */
[----:B------:R-:W1:Y:S02]  /*5f20*/  LDC.64 R24, c[0x0][0x640] ;  /* 0x00019000ff187b82 */ /* 0x000e640000000a00 */
[----:B------:R-:W-:-:S02]  /*5f30*/  IMAD.X R5, RZ, RZ, ~R5, P0 ;  /* 0x000000ffff057224 */ /* 0x000fc400000e0e05 */
[----:B------:R-:W2:Y:S01]  /*5f40*/  F2I.U32.TRUNC.NTZ R11, R11 ;  /* 0x0000000b000b7305 */ /* 0x000ea2000020f000 */
[----:B------:R-:W-:-:S03]  /*5f50*/  IMAD.WIDE.U32 R6, R9, R20, R16 ;  /* 0x0000001409067225 */ /* 0x000fc600078e0010 */
[----:B------:R-:W3:Y:S01]  /*5f60*/  LDC R13, c[0x0][0x144] ;  /* 0x00005100ff0d7b82 */ /* 0x000ee20000000800 */
[----:B------:R-:W-:-:S04]  /*5f70*/  IMAD R8, R5, R20, RZ ;  /* 0x0000001405087224 */ /* 0x000fc800078e02ff */
[----:B------:R-:W-:Y:S02]  /*5f80*/  IMAD R5, R9, R21, R8 ;  /* 0x0000001509057224 */ /* 0x000fe400078e0208 */
[----:B------:R-:W-:Y:S01]  /*5f90*/  IMAD.MOV.U32 R8, RZ, RZ, -0x1 ;  /* 0xffffffffff087424 */ /* 0x000fe200078e00ff */
[----:B------:R-:W4:Y:S01]  /*5fa0*/  LDC R14, c[0x0][0x608] ;  /* 0x00018200ff0e7b82 */ /* 0x000f220000000800 */
[----:B------:R-:W-:Y:S01]  /*5fb0*/  IMAD.IADD R5, R7, 0x1, R5 ;  /* 0x0000000107057824 */ /* 0x000fe200078e0205 */
[----:B------:R-:W-:-:S04]  /*5fc0*/  I2FP.F32.U32 R7, R3 ;  /* 0x0000000300077245 */ /* 0x000fc80000201000 */
[-C--:B0-----:R-:W-:Y:S01]  /*5fd0*/  SHF.R.U64 R10, R6, R22.reuse, R5 ;  /* 0x00000016060a7219 */ /* 0x081fe20000001205 */
[----:B--2---:R-:W-:Y:S01]  /*5fe0*/  IMAD.MOV R6, RZ, RZ, -R11 ;  /* 0x000000ffff067224 */ /* 0x004fe200078e0a0b */
[----:B------:R-:W0:Y:S01]  /*5ff0*/  LDC R9, c[0x0][0x658] ;  /* 0x00019600ff097b82 */ /* 0x000e220000000800 */
[----:B-1----:R-:W-:Y:S01]  /*6000*/  ISETP.NE.U32.AND P0, PT, R24, RZ, PT ;  /* 0x000000ff1800720c */ /* 0x002fe20003f05070 */
[----:B------:R-:W-:Y:S01]  /*6010*/  FMUL R7, R7, UR4 ;  /* 0x0000000407077c20 */ /* 0x000fe20008400000 */
[----:B------:R-:W-:Y:S02]  /*6020*/  SHF.R.U32.HI R5, RZ, R22, R5 ;  /* 0x00000016ff057219 */ /* 0x000fe40000011605 */
[----:B------:R-:W-:-:S03]  /*6030*/  ISETP.NE.AND.EX P0, PT, R25, RZ, PT, P0 ;  /* 0x000000ff1900720c */ /* 0x000fc60003f05300 */
[----:B------:R-:W1:Y:S01]  /*6040*/  LDC R20, c[0x0][0x148] ;  /* 0x00005200ff147b82 */ /* 0x000e620000000800 */
[----:B---3--:R-:W-:Y:S02]  /*6050*/  IMAD R23, R13, R6, R4 ;  /* 0x000000060d177224 */ /* 0x008fe400078e0204 */
[----:B------:R-:W-:-:S05]  /*6060*/  IMAD.MOV.U32 R6, RZ, RZ, 0x1 ;  /* 0x00000001ff067424 */ /* 0x000fca00078e00ff */
[----:B------:R-:W2:Y:S01]  /*6070*/  LDC R21, c[0x0][0x600] ;  /* 0x00018000ff157b82 */ /* 0x000ea20000000800 */
[-CC-:B----4-:R-:W-:Y:S02]  /*6080*/  SHF.R.U64 R13, R10, R14.reuse, R5.reuse ;  /* 0x0000000e0a0d7219 */ /* 0x190fe40000001205 */
[----:B------:R-:W-:Y:S02]  /*6090*/  SHF.R.U32.HI R4, RZ, R14, R5 ;  /* 0x0000000eff047219 */ /* 0x000fe40000011605 */
[----:B------:R3:W4:Y:S03]  /*60a0*/  F2I.U32.TRUNC.NTZ R14, R7 ;  /* 0x00000007000e7305 */ /* 0x000726000020f000 */
[----:B------:R-:W1:Y:S01]  /*60b0*/  LDC R26, c[0x0][0x648] ;  /* 0x00019200ff1a7b82 */ /* 0x000e620000000800 */
[-C--:B0-----:R-:W-:Y:S02]  /*60c0*/  SHF.R.U64 R15, R13, R9.reuse, R4 ;  /* 0x000000090d0f7219 */ /* 0x081fe40000001204 */
[----:B------:R-:W-:-:S02]  /*60d0*/  SHF.L.U32 R8, R8, R9, RZ ;  /* 0x0000000908087219 */ /* 0x000fc400000006ff */
[-C--:B------:R-:W-:Y:S01]  /*60e0*/  SHF.R.U32.HI R5, RZ, R9.reuse, R4 ;  /* 0x00000009ff057219 */ /* 0x080fe20000011604 */
[----:B------:R-:W-:Y:S01]  /*60f0*/  IMAD.MOV.U32 R4, RZ, RZ, R15 ;  /* 0x000000ffff047224 */ /* 0x000fe200078e000f */
[----:B------:R-:W-:Y:S01]  /*6100*/  SHF.L.U32 R22, R6, R9, RZ ;  /* 0x0000000906167219 */ /* 0x000fe200000006ff */
[----:B------:R-:W0:Y:S01]  /*6110*/  LDC R27, c[0x0][0x638] ;  /* 0x00018e00ff1b7b82 */ /* 0x000e220000000800 */
[----:B------:R-:W-:-:S07]  /*6120*/  LOP3.LUT R28, RZ, R8, RZ, 0x33, !PT ;  /* 0x00000008ff1c7212 */ /* 0x000fce00078e33ff */
        /* <DEDUP_REMOVED lines=12> */
.L_x_128:
[----:B------:R-:W-:Y:S01]  /*61f0*/  ISETP.NE.AND P0, PT, R2, 0x1, PT ;  /* 0x000000010200780c */ /* 0x000fe20003f05270 */
[----:B--2---:R-:W-:Y:S01]  /*6200*/  VIADD R7, R21, 0xffffffff ;  /* 0xffffffff15077836 */ /* 0x004fe20000000000 */
[----:B-1----:R-:W-:Y:S01]  /*6210*/  SHF.R.U64 R5, R4, R26, R5 ;  /* 0x0000001a04057219 */ /* 0x002fe20000001205 */
[----:B------:R-:W-:Y:S01]  /*6220*/  IMAD.MOV R14, RZ, RZ, -R14 ;  /* 0x000000ffff0e7224 */ /* 0x000fe200078e0a0e */
[----:B------:R-:W-:Y:S01]  /*6230*/  LOP3.LUT R4, R13, R28, RZ, 0xc0, !PT ;  /* 0x0000001c0d047212 */ /* 0x000fe200078ec0ff */
[----:B------:R-:W-:Y:S01]  /*6240*/  IMAD.MOV.U32 R8, RZ, RZ, R12 ;  /* 0x000000ffff087224 */ /* 0x000fe200078e000c */
[----:B------:R-:W-:Y:S01]  /*6250*/  LOP3.LUT R10, R10, R7, RZ, 0xc0, !PT ;  /* 0x000000070a0a7212 */ /* 0x000fe200078ec0ff */
[----:B------:R-:W-:Y:S02]  /*6260*/  IMAD.MOV R6, RZ, RZ, -R5 ;  /* 0x000000ffff067224 */ /* 0x000fe400078e0a05 */
[----:B------:R-:W-:-:S04]  /*6270*/  IMAD R4, R22, R5, R4 ;  /* 0x0000000516047224 */ /* 0x000fc800078e0204 */
[----:B------:R-:W-:Y:S02]  /*6280*/  @P0 IMAD R23, R20, R14, R3 ;  /* 0x0000000e14170224 */ /* 0x000fe400078e0203 */
[----:B0-----:R-:W-:Y:S02]  /*6290*/  IMAD R3, R6, R27, R15 ;  /* 0x0000001b06037224 */ /* 0x001fe400078e020f */
[----:B------:R-:W-:Y:S02]  /*62a0*/  IMAD R7, R4, R29, R23 ;  /* 0x0000001d04077224 */ /* 0x000fe400078e0217 */
[----:B------:R-:W-:Y:S02]  /*62b0*/  IMAD R4, R3, R21, R10 ;  /* 0x0000001503047224 */ /* 0x000fe400078e020a */
[----:B------:R-:W-:-:S03]  /*62c0*/  IMAD.MOV.U32 R6, RZ, RZ, 0x1 ;  /* 0x00000001ff067424 */ /* 0x000fc600078e00ff */
[----:B------:R-:W-:Y:S02]  /*62d0*/  SEL R9, R4, R7, !P0 ;  /* 0x0000000704097207 */ /* 0x000fe40004000000 */
[----:B------:R-:W-:-:S07]  /*62e0*/  SEL R7, R7, R4, !P0 ;  /* 0x0000000407077207 */ /* 0x000fce0004000000 */
.L_x_126:
[----:B------:R-:W-:-:S08]  /*62f0*/  NOP ;  /* 0x0000000000007918 */ /* 0x000fd00000000000 */
[----:B------:R-:W0:-:S00]  /*6300*/  USETMAXREG.DEALLOC.CTAPOOL 0x28 ;  /* 0x00000028000079c8 */ /* 0x000e0000080e0500 */
[----:B0-----:R-:W-:-:S13]  /*6310*/  ISETP.NE.AND P0, PT, R0, RZ, PT ;  /* 0x000000ff0000720c */ /* 0x001fda0003f05270 */
[----:B------:R-:W-:Y:S05]  /*6320*/  @P0 EXIT ;  /* 0x000000000000094d */ /* 0x000fea0003800000 */
[----:B------:R-:W-:Y:S01]  /*6330*/  LOP3.LUT P0, RZ, R6, 0xff, RZ, 0xc0, !PT ;  /* 0x000000ff06ff7812 */ /* 0x000fe2000780c0ff */
[----:B------:R-:W-:Y:S02]  /*6340*/  IMAD.MOV.U32 R0, RZ, RZ, 0x1 ;  /* 0x00000001ff007424 */ /* 0x000fe400078e00ff */
[----:B------:R-:W-:-:S10]  /*6350*/  IMAD.MOV.U32 R12, RZ, RZ, RZ ;  /* 0x000000ffff0c7224 */ /* 0x000fd400078e00ff */
[----:B------:R-:W-:Y:S05]  /*6360*/  @!P0 BRA `(.L_x_129) ;  /* 0x0000000c00308947 */ /* 0x000fea0003800000 */
[----:B------:R-:W0:Y:S01]  /*6370*/  LDC R0, c[0x0][0x28c] ;  /* 0x0000a300ff007b82 */ /* 0x000e220000000800 */
[----:B------:R-:W-:Y:S01]  /*6380*/  ULDC UR5, c[0x0][0x600] ;  /* 0x0001800000057ab9 */ /* 0x000fe20000000800 */
[----:B------:R-:W-:Y:S01]  /*6390*/  ULDC UR4, c[0x0][0xc] ;  /* 0x0000030000047ab9 */ /* 0x000fe20000000800 */
[----:B------:R-:W-:Y:S01]  /*63a0*/  UIADD3 UR16, UR5, -0x1, URZ ;  /* 0xffffffff05107890 */ /* 0x000fe2000fffe03f */
[C---:B------:R-:W-:Y:S01]  /*63b0*/  LOP3.LUT P2, RZ, R18.reuse, 0x7f, RZ, 0xc0, !PT ;  /* 0x0000007f12ff7812 */ /* 0x040fe2000784c0ff */
[----:B------:R-:W-:Y:S01]  /*63c0*/  ULDC UR6, c[0x0][0x658] ;  /* 0x0001960000067ab9 */ /* 0x000fe20000000800 */
[----:B------:R-:W-:Y:S01]  /*63d0*/  ULDC UR5, c[0x0][0x10] ;  /* 0x0000040000057ab9 */ /* 0x000fe20000000800 */
[----:B------:R-:W-:Y:S01]  /*63e0*/  UMOV UR7, 0xffffffff ;  /* 0xffffffff00077882 */ /* 0x000fe20000000000 */
[----:B------:R-:W-:Y:S01]  /*63f0*/  UMOV UR8, 0x1 ;  /* 0x0000000100087882 */ /* 0x000fe20000000000 */
[----:B------:R-:W-:Y:S01]  /*6400*/  UIMAD.WIDE.U32 UR4, UR4, UR5, URZ ;  /* 0x00000005040472a5 */ /* 0x000fe2000f8e003f */
[----:B------:R-:W-:Y:S01]  /*6410*/  LOP3.LUT P0, RZ, R18, 0x1f, RZ, 0xc0, !PT ;  /* 0x0000001f12ff7812 */ /* 0x000fe2000780c0ff */
[----:B------:R-:W-:Y:S01]  /*6420*/  USHF.L.U32 UR7, UR7, UR6, URZ ;  /* 0x0000000607077299 */ /* 0x000fe2000800063f */
[----:B------:R-:W-:Y:S01]  /*6430*/  BSSY B0, `(.L_x_129) ;  /* 0x00000bf000007945 */ /* 0x000fe20003800000 */
[----:B------:R-:W-:Y:S01]  /*6440*/  USHF.L.U32 UR18, UR8, UR6, URZ ;  /* 0x0000000608127299 */ /* 0x000fe2000800063f */
[----:B------:R-:W-:Y:S01]  /*6450*/  IMAD.MOV.U32 R13, RZ, RZ, 0x1 ;  /* 0x00000001ff0d7424 */ /* 0x000fe200078e00ff */
[----:B------:R-:W-:Y:S01]  /*6460*/  LOP3.LUT R11, R19, 0x2, RZ, 0xfc, !PT ;  /* 0x00000002130b7812 */ /* 0x000fe200078efcff */
[----:B------:R-:W-:Y:S01]  /*6470*/  ULDC UR6, c[0x0][0x14] ;  /* 0x0000050000067ab9 */ /* 0x000fe20000000800 */
[----:B------:R-:W-:Y:S01]  /*6480*/  PLOP3.LUT P0, PT, P0, P2, PT, 0x8a, 0x0 ;  /* 0x000000000000781c */ /* 0x000fe20000705172 */
[----:B------:R-:W-:Y:S01]  /*6490*/  UIMAD.WIDE.U32 UR20, UR4, UR6, URZ ;  /* 0x00000006041472a5 */ /* 0x000fe2000f8e003f */
[----:B------:R-:W-:Y:S01]  /*64a0*/  IMAD.MOV.U32 R12, RZ, RZ, RZ ;  /* 0x000000ffff0c7224 */ /* 0x000fe200078e00ff */
[----:B------:R-:W-:-:S02]  /*64b0*/  UIMAD UR13, UR5, UR6, URZ ;  /* 0x00000006050d72a4 */ /* 0x000fc4000f8e023f */
[----:B------:R-:W-:Y:S01]  /*64c0*/  ULOP3.LUT UR17, URZ, UR7, URZ, 0x33, !UPT ;  /* 0x000000073f117292 */ /* 0x000fe2000f8e333f */
[----:B0-----:R-:W-:Y:S01]  /*64d0*/  VIADD R0, R0, 0x1f ;  /* 0x0000001f00007836 */ /* 0x001fe20000000000 */
[----:B------:R-:W-:Y:S01]  /*64e0*/  UIADD3 UR13, UR21, UR13, URZ ;  /* 0x0000000d150d7290 */ /* 0x000fe2000fffe03f */
[----:B------:R-:W-:-:S03]  /*64f0*/  ULDC.64 UR22, c[0x0][0x198] ;  /* 0x0000660000167ab9 */ /* 0x000fc60000000a00 */
[----:B------:R-:W-:-:S04]  /*6500*/  SHF.R.S32.HI R3, RZ, 0x1f, R0 ;  /* 0x0000001fff037819 */ /* 0x000fc80000011400 */
[----:B------:R-:W-:Y:S01]  /*6510*/  LEA.HI R3, R3, R0, RZ, 0x5 ;  /* 0x0000000003037211 */ /* 0x000fe200078f28ff */
[----:B------:R-:W-:-:S03]  /*6520*/  IMAD.MOV.U32 R0, RZ, RZ, 0x1 ;  /* 0x00000001ff007424 */ /* 0x000fc600078e00ff */
[----:B------:R-:W-:-:S05]  /*6530*/  SHF.R.S32.HI R3, RZ, 0x5, R3 ;  /* 0x00000005ff037819 */ /* 0x000fca0000011403 */
[----:B------:R-:W-:-:S07]  /*6540*/  VIADD R10, R3, 0x1 ;  /* 0x00000001030a7836 */ /* 0x000fce0000000000 */
.L_x_141:
[----:B------:R-:W-:-:S03]  /*6550*/  UMOV UR4, 0xffffffff ;  /* 0xffffffff00047882 */ /* 0x000fc60000000000 */
[----:B------:R-:W-:Y:S05]  /*6560*/  BRA.DIV UR4, `(.L_x_130) ;  /* 0x0000001204987947 */ /* 0x000fea000b800000 */
[----:B------:R-:W-:-:S13]  /*6570*/  ELECT P6, URZ, PT ;  /* 0x00000000003f782f */ /* 0x000fda00038c0000 */
.L_x_159:
[----:B------:R-:W0:Y:S01]  /*6580*/  LDC R4, c[0x0][0x28c] ;  /* 0x0000a300ff047b82 */ /* 0x000e220000000800 */
[----:B------:R-:W-:Y:S01]  /*6590*/  BSSY B1, `(.L_x_131) ;  /* 0x0000037000017945 */ /* 0x000fe20003800000 */
[----:B0-----:R-:W-:-:S13]  /*65a0*/  ISETP.LT.OR P6, PT, R4, 0x1, !P6 ;  /* 0x000000010400780c */ /* 0x001fda00077c1670 */
[----:B------:R-:W-:Y:S05]  /*65b0*/  @P6 BRA `(.L_x_132) ;  /* 0x0000000000d06947 */ /* 0x000fea0003800000 */
[----:B------:R-:W-:Y:S02]  /*65c0*/  IMAD R15, R9, 0x30, RZ ;  /* 0x00000030090f7824 */ /* 0x000fe400078e02ff */
[----:B------:R-:W-:Y:S02]  /*65d0*/  IMAD.SHL.U32 R18, R7, 0x100, RZ ;  /* 0x0000010007127824 */ /* 0x000fe400078e00ff */
[----:B------:R-:W-:Y:S02]  /*65e0*/  IMAD.MOV.U32 R20, RZ, RZ, RZ ;  /* 0x000000ffff147224 */ /* 0x000fe400078e00ff */
[----:B------:R-:W-:Y:S02]  /*65f0*/  IMAD.MOV.U32 R4, RZ, RZ, R10 ;  /* 0x000000ffff047224 */ /* 0x000fe400078e000a */
[----:B------:R-:W-:Y:S02]  /*6600*/  IMAD.MOV.U32 R5, RZ, RZ, R0 ;  /* 0x000000ffff057224 */ /* 0x000fe400078e0000 */
[----:B------:R-:W-:-:S07]  /*6610*/  IMAD.MOV.U32 R6, RZ, RZ, R12 ;  /* 0x000000ffff067224 */ /* 0x000fce00078e000c */
.L_x_136:
[----:B------:R-:W0:Y:S01]  /*6620*/  S2R R14, SR_CgaCtaId ;  /* 0x00000000000e7919 */ /* 0x000e220000008800 */
[----:B------:R-:W-:Y:S01]  /*6630*/  MOV R7, 0x400 ;  /* 0x0000040000077802 */ /* 0x000fe20000000f00 */
[----:B------:R-:W1:Y:S03]  /*6640*/  @!P2 LDC R9, c[0x0][0x500] ;  /* 0x00014000ff09ab82 */ /* 0x000e660000000800 */
[----:B0-----:R-:W-:Y:S02]  /*6650*/  LEA R21, R14, R7, 0x18 ;  /* 0x000000070e157211 */ /* 0x001fe400078ec0ff */
[----:B------:R-:W-:-:S03]  /*6660*/  SHF.L.U32 R7, R5, 0x1f, RZ ;  /* 0x0000001f05077819 */ /* 0x000fc600000006ff */
[----:B------:R-:W-:-:S04]  /*6670*/  IMAD R14, R6, 0x8, R21 ;  /* 0x00000008060e7824 */ /* 0x000fc800078e0215 */
[----:B------:R-:W0:Y:S02]  /*6680*/  SYNCS.PHASECHK.TRANS64.TRYWAIT P1, [R14+URZ+0x58], R7 ;  /* 0x000058070e0075a7 */ /* 0x000e24000802017f */
[----:B01----:R-:W-:Y:S05]  /*6690*/  @!P1 BRA `(.L_x_133) ;  /* 0x00000010006c9947 */ /* 0x003fea0003800000 */
.L_x_160:
[----:B0-----:R-:W-:Y:S01]  /*66a0*/  PRMT R7, R11, 0x9910, RZ ;  /* 0x000099100b077816 */ /* 0x001fe200000000ff */
[----:B------:R0:W-:Y:S03]  /*66b0*/  @!P2 SYNCS.ARRIVE.TRANS64 RZ, [R14+URZ], R9 ;  /* 0x000000090effa9a7 */ /* 0x0001e6000800003f */
[----:B------:R-:W-:-:S13]  /*66c0*/  ISETP.NE.AND P1, PT, R7, 0x2, PT ;  /* 0x000000020700780c */ /* 0x000fda0003f25270 */
[----:B0-----:R-:W-:Y:S05]  /*66d0*/  @P1 BRA `(.L_x_134) ;  /* 0x0000000000041947 */ /* 0x001fea0003800000 */
[----:B------:R-:W-:Y:S01]  /*66e0*/  BPT.TRAP 0x1 ;  /* 0x000000040000795c */ /* 0x000fe20000300000 */
.L_x_134:
[----:B------:R-:W-:Y:S05]  /*66f0*/  @P0 BRA `(.L_x_135) ;  /* 0x0000000000040947 */ /* 0x000fea0003800000 */
[----:B------:R-:W-:Y:S01]  /*6700*/  BPT.TRAP 0x1 ;  /* 0x000000040000795c */ /* 0x000fe20000300000 */
.L_x_135:
[--C-:B------:R-:W-:Y:S01]  /*6710*/  IMAD R7, R6, 0x4000, R21.reuse ;  /* 0x0000400006077824 */ /* 0x100fe200078e0215 */
[----:B------:R-:W-:Y:S01]  /*6720*/  R2UR UR9, R14 ;  /* 0x000000000e0972ca */ /* 0x000fe200000e0000 */
[----:B------:R-:W-:Y:S01]  /*6730*/  IMAD R21, R6, 0xc00, R21 ;  /* 0x00000c0006157824 */ /* 0x000fe200078e0215 */
[----:B------:R-:W-:Y:S01]  /*6740*/  UIADD3 UR4, UP0, UR22, 0xf0, URZ ;  /* 0x000000f016047890 */ /* 0x000fe2000ff1e03f */
[----:B------:R-:W-:Y:S01]  /*6750*/  VIADD R4, R4, 0xffffffff ;  /* 0xffffffff04047836 */ /* 0x000fe20000000000 */
[----:B------:R-:W-:Y:S01]  /*6760*/  R2UR UR5, R7 ;  /* 0x00000000070572ca */ /* 0x000fe200000e0000 */
[----:B------:R-:W-:Y:S01]  /*6770*/  UIADD3 UR24, UP1, UR22, 0x1f0, URZ ;  /* 0x000001f016187890 */ /* 0x000fe2000ff3e03f */
[----:B------:R-:W-:Y:S01]  /*6780*/  R2UR UR8, R21 ;  /* 0x00000000150872ca */ /* 0x000fe200000e0000 */
[----:B------:R-:W-:Y:S01]  /*6790*/  VIADD R6, R6, 0x1 ;  /* 0x0000000106067836 */ /* 0x000fe20000000000 */
[----:B------:R-:W-:Y:S01]  /*67a0*/  R2UR UR11, R18 ;  /* 0x00000000120b72ca */ /* 0x000fe200000e0000 */
[----:B------:R-:W-:Y:S01]  /*67b0*/  UIADD3.X UR25, URZ, UR23, URZ, UP1, !UPT ;  /* 0x000000173f197290 */ /* 0x000fe20008ffe43f */
[----:B------:R-:W-:Y:S01]  /*67c0*/  R2UR UR10, R20 ;  /* 0x00000000140a72ca */ /* 0x000fe200000e0000 */
[----:B------:R-:W-:Y:S01]  /*67d0*/  UMOV UR6, 0x0 ;  /* 0x0000000000067882 */ /* 0x000fe20000000000 */
[----:B------:R-:W-:Y:S01]  /*67e0*/  R2UR UR12, R8 ;  /* 0x00000000080c72ca */ /* 0x000fe200000e0000 */
[----:B------:R-:W-:Y:S01]  /*67f0*/  UMOV UR7, 0x10000000 ;  /* 0x1000000000077882 */ /* 0x000fe20000000000 */
[----:B------:R-:W-:Y:S01]  /*6800*/  R2UR UR19, R15 ;  /* 0x000000000f1372ca */ /* 0x000fe200000e0000 */
[----:B------:R-:W-:Y:S01]  /*6810*/  VIADD R20, R20, 0x20 ;  /* 0x0000002014147836 */ /* 0x000fe20000000000 */
[----:B------:R-:W-:Y:S01]  /*6820*/  ISETP.GT.AND P3, PT, R4, 0x1, PT ;  /* 0x000000010400780c */ /* 0x000fe20003f64270 */
[----:B------:R-:W-:Y:S01]  /*6830*/  UIADD3 UR14, UR5, 0x180, URZ ;  /* 0x00000180050e7890 */ /* 0x000fe2000fffe03f */
[----:B------:R-:W-:Y:S01]  /*6840*/  ISETP.NE.AND P1, PT, R6, 0xb, PT ;  /* 0x0000000b0600780c */ /* 0x000fe20003f25270 */
[----:B------:R-:W-:-:S02]  /*6850*/  UIADD3.X UR5, URZ, UR23, URZ, UP0, !UPT ;  /* 0x000000173f057290 */ /* 0x000fc400087fe43f */
[----:B------:R-:W-:Y:S01]  /*6860*/  UIADD3 UR15, UR8, 0x2c180, URZ ;  /* 0x0002c180080f7890 */ /* 0x000fe2000fffe03f */
[----:B------:R-:W-:Y:S02]  /*6870*/  SEL R14, RZ, 0x1, P1 ;  /* 0x00000001ff0e7807 */ /* 0x000fe40000800000 */
[----:B------:R-:W-:Y:S01]  /*6880*/  UMOV UR8, UR14 ;  /* 0x0000000e00087c82 */ /* 0x000fe20008000000 */
[----:B------:R-:W-:Y:S02]  /*6890*/  SEL R6, R6, RZ, P1 ;  /* 0x000000ff06067207 */ /* 0x000fe40000800000 */
[----:B------:R-:W-:Y:S01]  /*68a0*/  LOP3.LUT R5, R5, R14, RZ, 0x3c, !PT ;  /* 0x0000000e05057212 */ /* 0x000fe200078e3cff */
[----:B------:R0:W-:Y:S02]  /*68b0*/  UTMALDG.3D [UR8], [UR4], desc[UR6] ;  /* 0x00000608040075b4 */ /* 0x0001e40008011000 */
[----:B0-----:R-:W-:Y:S01]  /*68c0*/  UMOV UR8, UR15 ;  /* 0x0000000f00087c82 */ /* 0x001fe20008000000 */
[----:B------:R-:W-:-:S02]  /*68d0*/  UMOV UR11, UR19 ;  /* 0x00000013000b7c82 */ /* 0x000fc40008000000 */
[----:B------:R0:W-:Y:S02]  /*68e0*/  UTMALDG.3D [UR8], [UR24], desc[UR6] ;  /* 0x00000608180075b4 */ /* 0x0001e40008011000 */
[----:B0-----:R-:W-:Y:S05]  /*68f0*/  @P3 BRA `(.L_x_136) ;  /* 0xfffffffc00483947 */ /* 0x001fea000383ffff */
.L_x_132:
[----:B------:R-:W-:Y:S05]  /*6900*/  BSYNC B1 ;  /* 0x0000000000017941 */ /* 0x000fea0003800000 */
.L_x_131:
[----:B------:R-:W-:Y:S01]  /*6910*/  LOP3.LUT P3, RZ, R13, 0xff, RZ, 0xc0, !PT ;  /* 0x000000ff0dff7812 */ /* 0x000fe2000786c0ff */
[----:B------:R-:W-:Y:S01]  /*6920*/  IMAD.IADD R12, R3, 0x1, R12 ;  /* 0x00000001030c7824 */ /* 0x000fe200078e020c */
[----:B------:R-:W-:Y:S01]  /*6930*/  IADD3 R16, P4, R16, UR20, RZ ;  /* 0x0000001410107c10 */ /* 0x000fe2000ff9e0ff */
[----:B------:R-:W-:Y:S01]  /*6940*/  ULDC.64 UR4, c[0x0][0x650] ;  /* 0x0001940000047ab9 */ /* 0x000fe20000000a00 */
[----:B------:R-:W-:Y:S01]  /*6950*/  BSSY B1, `(.L_x_137) ;  /* 0x000006a000017945 */ /* 0x000fe20003800000 */
[----:B------:R-:W-:Y:S01]  /*6960*/  IMAD.MOV.U32 R9, RZ, RZ, -0x1 ;  /* 0xffffffffff097424 */ /* 0x000fe200078e00ff */
[----:B------:R-:W-:Y:S01]  /*6970*/  ISETP.GT.U32.AND P1, PT, R12, 0xa, PT ;  /* 0x0000000a0c00780c */ /* 0x000fe20003f24070 */
[----:B------:R-:W-:Y:S01]  /*6980*/  IMAD.MOV.U32 R8, RZ, RZ, -0x1 ;  /* 0xffffffffff087424 */ /* 0x000fe200078e00ff */
[----:B------:R-:W-:Y:S02]  /*6990*/  IADD3.X R17, R17, UR13, RZ, P4, !PT ;  /* 0x0000000d11117c10 */ /* 0x000fe4000a7fe4ff */
[----:B------:R-:W-:-:S02]  /*69a0*/  ISETP.LT.U32.AND P1, PT, R3, 0xb, P1 ;  /* 0x0000000b0300780c */ /* 0x000fc40000f21070 */
[----:B------:R-:W-:Y:S01]  /*69b0*/  PRMT R13, RZ, 0x7610, R13 ;  /* 0x00007610ff0d7816 */ /* 0x000fe2000000000d */
[----:B------:R-:W0:Y:S01]  /*69c0*/  @P3 S2R R5, SR_CgaCtaId ;  /* 0x0000000000053919 */ /* 0x000e220000008800 */
[----:B------:R-:W-:-:S04]  /*69d0*/  @P3 MOV R4, 0x400 ;  /* 0x0000040000043802 */ /* 0x000fc80000000f00 */
[----:B0-----:R-:W-:Y:S01]  /*69e0*/  @P3 LEA R6, R5, R4, 0x18 ;  /* 0x0000000405063211 */ /* 0x001fe200078ec0ff */
[----:B------:R-:W-:-:S03]  /*69f0*/  IMAD.WIDE.U32 R4, R12, -0x45d1745d, RZ ;  /* 0xba2e8ba30c047825 */ /* 0x000fc600078e00ff */
[----:B------:R0:W-:Y:S01]  /*6a00*/  @P3 SYNCS.ARRIVE.TRANS64.A1T0 RZ, [R6+URZ+0xc8], RZ ;  /* 0x0000c8ff06ff39a7 */ /* 0x0001e2000810003f */
[----:B------:R-:W-:Y:S02]  /*6a10*/  ISETP.GE.U32.AND P3, PT, R3, 0xb, PT ;  /* 0x0000000b0300780c */ /* 0x000fe40003f66070 */
[----:B------:R-:W-:Y:S02]  /*6a20*/  SHF.R.U32.HI R7, RZ, 0x3, R5 ;  /* 0x00000003ff077819 */ /* 0x000fe40000011605 */
[----:B------:R-:W-:Y:S02]  /*6a30*/  SEL R5, RZ, 0x1, !P1 ;  /* 0x00000001ff057807 */ /* 0x000fe40004800000 */
[----:B------:R-:W-:Y:S01]  /*6a40*/  ISETP.GE.U32.AND P1, PT, R16, UR4, PT ;  /* 0x0000000410007c0c */ /* 0x000fe2000bf26070 */
[----:B------:R-:W-:Y:S01]  /*6a50*/  IMAD R12, R7, -0xb, R12 ;  /* 0xfffffff5070c7824 */ /* 0x000fe200078e020c */
[----:B------:R-:W-:Y:S02]  /*6a60*/  LOP3.LUT R0, R0, R5, RZ, 0x3c, !PT ;  /* 0x0000000500007212 */ /* 0x000fe400078e3cff */
[----:B------:R-:W-:-:S02]  /*6a70*/  ISETP.GE.U32.AND.EX P1, PT, R17, UR5, PT, P1 ;  /* 0x0000000511007c0c */ /* 0x000fc4000bf26110 */
[----:B------:R-:W-:Y:S02]  /*6a80*/  PRMT R4, RZ, 0x7610, R4 ;  /* 0x00007610ff047816 */ /* 0x000fe40000000004 */
[----:B------:R-:W-:Y:S01]  /*6a90*/  @P3 LOP3.LUT R0, R0, 0x1, R7, 0x78, !PT ;  /* 0x0000000100003812 */ /* 0x000fe200078e7807 */
[----:B------:R-:W-:-:S08]  /*6aa0*/  IMAD.MOV.U32 R7, RZ, RZ, -0x1 ;  /* 0xffffffffff077424 */ /* 0x000fd000078e00ff */
[----:B0-----:R-:W-:Y:S05]  /*6ab0*/  @P1 BRA `(.L_x_138) ;  /* 0x00000004004c1947 */ /* 0x001fea0003800000 */
[----:B------:R-:W-:Y:S01]  /*6ac0*/  ULDC.64 UR4, c[0x0][0x628] ;  /* 0x00018a0000047ab9 */ /* 0x000fe20000000a00 */
[----:B------:R-:W0:Y:S01]  /*6ad0*/  S2R R15, SR_CTAID.X ;  /* 0x00000000000f7919 */ /* 0x000e220000002500 */
[----:B------:R-:W-:Y:S01]  /*6ae0*/  ISETP.NE.U32.AND P1, PT, RZ, UR4, PT ;  /* 0x00000004ff007c0c */ /* 0x000fe2000bf25070 */
[----:B------:R-:W-:Y:S01]  /*6af0*/  ULDC UR7, c[0x0][0x630] ;  /* 0x00018c0000077ab9 */ /* 0x000fe20000000800 */
[----:B------:R-:W-:Y:S01]  /*6b00*/  IMAD.MOV.U32 R4, RZ, RZ, R16 ;  /* 0x000000ffff047224 */ /* 0x000fe200078e0010 */
[----:B------:R-:W1:Y:S01]  /*6b10*/  S2R R14, SR_CTAID.Y ;  /* 0x00000000000e7919 */ /* 0x000e620000002600 */
[----:B------:R-:W-:Y:S01]  /*6b20*/  ISETP.NE.AND.EX P1, PT, RZ, UR5, PT, P1 ;  /* 0x00000005ff007c0c */ /* 0x000fe2000bf25310 */
[----:B------:R-:W-:-:S12]  /*6b30*/  IMAD.MOV.U32 R5, RZ, RZ, R17 ;  /* 0x000000ffff057224 */ /* 0x000fd800078e0011 */
[----:B------:R-:W-:Y:S05]  /*6b40*/  @!P1 BRA `(.L_x_139) ;  /* 0x0000000000289947 */ /* 0x000fea0003800000 */
[----:B------:R-:W-:Y:S02]  /*6b50*/  ULDC UR6, c[0x0][0x634] ;  /* 0x00018d0000067ab9 */ /* 0x000fe40000000800 */
[----:B------:R-:W-:-:S05]  /*6b60*/  IADD3 R9, P1, R16, UR6, RZ ;  /* 0x0000000610097c10 */ /* 0x000fca000ff3e0ff */
[----:B------:R-:W-:-:S04]  /*6b70*/  IMAD.X R21, RZ, RZ, R17, P1 ;  /* 0x000000ffff157224 */ /* 0x000fc800008e0611 */
[----:B------:R-:W-:-:S04]  /*6b80*/  IMAD.WIDE.U32 R6, R21, UR4, RZ ;  /* 0x0000000415067c25 */ /* 0x000fc8000f8e00ff */
[----:B------:R-:W-:-:S04]  /*6b90*/  IMAD.WIDE.U32 R6, P1, R9, UR5, R6 ;  /* 0x0000000509067c25 */ /* 0x000fc8000f820006 */
[----:B------:R-:W-:-:S04]  /*6ba0*/  IMAD.WIDE.U32 R8, R9, UR4, RZ ;  /* 0x0000000409087c25 */ /* 0x000fc8000f8e00ff */
[----:B------:R-:W-:Y:S01]  /*6bb0*/  IMAD.X R5, RZ, RZ, RZ, P1 ;  /* 0x000000ffff057224 */ /* 0x000fe200008e06ff */
[----:B------:R-:W-:Y:S01]  /*6bc0*/  IADD3 RZ, P1, R9, R6, RZ ;  /* 0x0000000609ff7210 */ /* 0x000fe20007f3e0ff */
[----:B------:R-:W-:-:S04]  /*6bd0*/  IMAD.MOV.U32 R4, RZ, RZ, R7 ;  /* 0x000000ffff047224 */ /* 0x000fc800078e0007 */
[----:B------:R-:W-:-:S08]  /*6be0*/  IMAD.WIDE.U32.X R4, R21, UR5, R4, P1 ;  /* 0x0000000515047c25 */ /* 0x000fd000088e0404 */
.L_x_139:
[--C-:B------:R-:W-:Y:S01]  /*6bf0*/  SHF.R.U64 R8, R4, UR7, R5.reuse ;  /* 0x0000000704087c19 */ /* 0x100fe20008001205 */
[----:B------:R-:W-:Y:S01]  /*6c00*/  ULDC.64 UR4, c[0x0][0x620] ;  /* 0x0001880000047ab9 */ /* 0x000fe20000000a00 */
[----:B------:R-:W-:Y:S01]  /*6c10*/  SHF.R.U32.HI R4, RZ, UR7, R5 ;  /* 0x00000007ff047c19 */ /* 0x000fe20008011605 */
[----:B------:R-:W2:Y:S01]  /*6c20*/  LDC R24, c[0x0][0x144] ;  /* 0x00005100ff187b82 */ /* 0x000ea20000000800 */
[----:B------:R-:W-:Y:S01]  /*6c30*/  IADD3 R7, P1, RZ, -R8, RZ ;  /* 0x80000008ff077210 */ /* 0x000fe20007f3e0ff */
[----:B------:R-:W-:Y:S01]  /*6c40*/  ULDC.64 UR8, c[0x0][0x640] ;  /* 0x0001900000087ab9 */ /* 0x000fe20000000a00 */
[----:B0-----:R-:W-:Y:S01]  /*6c50*/  I2FP.F32.U32 R9, R15 ;  /* 0x0000000f00097245 */ /* 0x001fe20000201000 */
[----:B------:R-:W-:Y:S02]  /*6c60*/  ULDC UR6, c[0x0][0x608] ;  /* 0x0001820000067ab9 */ /* 0x000fe40000000800 */
[----:B------:R-:W-:Y:S01]  /*6c70*/  IMAD.X R4, RZ, RZ, ~R4, P1 ;  /* 0x000000ffff047224 */ /* 0x000fe200008e0e04 */
[----:B------:R-:W-:Y:S01]  /*6c80*/  ISETP.NE.U32.AND P1, PT, RZ, UR8, PT ;  /* 0x00000008ff007c0c */ /* 0x000fe2000bf25070 */
[----:B------:R-:W0:Y:S02]  /*6c90*/  LDC R21, c[0x0][0x148] ;  /* 0x00005200ff157b82 */ /* 0x000e240000000800 */
[----:B------:R-:W-:Y:S01]  /*6ca0*/  IMAD R6, R4, UR4, RZ ;  /* 0x0000000404067c24 */ /* 0x000fe2000f8e02ff */
[----:B------:R-:W-:Y:S01]  /*6cb0*/  ISETP.NE.AND.EX P1, PT, RZ, UR9, PT, P1 ;  /* 0x00000009ff007c0c */ /* 0x000fe2000bf25310 */
[----:B------:R-:W-:Y:S01]  /*6cc0*/  IMAD.WIDE.U32 R4, R7, UR4, R16 ;  /* 0x0000000407047c25 */ /* 0x000fe2000f8e0010 */
[----:B------:R-:W-:-:S03]  /*6cd0*/  ULDC UR4, c[0x0][0x150] ;  /* 0x0000540000047ab9 */ /* 0x000fc60000000800 */
[----:B------:R-:W-:Y:S02]  /*6ce0*/  IMAD R7, R7, UR5, R6 ;  /* 0x0000000507077c24 */ /* 0x000fe4000f8e0206 */
[----:B------:R-:W-:Y:S01]  /*6cf0*/  FMUL R6, R9, UR4 ;  /* 0x0000000409067c20 */ /* 0x000fe20008400000 */
[----:B------:R-:W-:Y:S01]  /*6d00*/  ULDC UR4, c[0x0][0x618] ;  /* 0x0001860000047ab9 */ /* 0x000fe20000000800 */
[----:B------:R-:W-:Y:S01]  /*6d10*/  ULDC UR5, c[0x0][0x154] ;  /* 0x0000550000057ab9 */ /* 0x000fe20000000800 */
[----:B------:R-:W-:-:S03]  /*6d20*/  IMAD.IADD R5, R5, 0x1, R7 ;  /* 0x0000000105057824 */ /* 0x000fc600078e0207 */
[----:B------:R-:W3:Y:S02]  /*6d30*/  F2I.U32.TRUNC.NTZ R6, R6 ;  /* 0x0000000600067305 */ /* 0x000ee4000020f000 */
[----:B------:R-:W-:Y:S02]  /*6d40*/  SHF.R.U64 R9, R4, UR4, R5 ;  /* 0x0000000404097c19 */ /* 0x000fe40008001205 */
[----:B-1----:R-:W-:-:S05]  /*6d50*/  I2FP.F32.U32 R4, R14 ;  /* 0x0000000e00047245 */ /* 0x002fca0000201000 */
[----:B------:R-:W-:Y:S01]  /*6d60*/  FMUL R22, R4, UR5 ;  /* 0x0000000504167c20 */ /* 0x000fe20008400000 */
[----:B------:R-:W-:Y:S01]  /*6d70*/  SHF.R.U32.HI R4, RZ, UR4, R5 ;  /* 0x00000004ff047c19 */ /* 0x000fe20008011605 */
[----:B------:R-:W-:-:S03]  /*6d80*/  ULDC UR4, c[0x0][0x658] ;  /* 0x0001960000047ab9 */ /* 0x000fc60000000800 */
[--C-:B------:R-:W-:Y:S01]  /*6d90*/  SHF.R.U64 R20, R9, UR6, R4.reuse ;  /* 0x0000000609147c19 */ /* 0x100fe20008001204 */
[----:B------:R-:W1:Y:S01]  /*6da0*/  F2I.U32.TRUNC.NTZ R22, R22 ;  /* 0x0000001600167305 */ /* 0x000e62000020f000 */
[----:B------:R-:W-:Y:S01]  /*6db0*/  SHF.R.U32.HI R5, RZ, UR6, R4 ;  /* 0x00000006ff057c19 */ /* 0x000fe20008011604 */
[----:B---3--:R-:W-:-:S03]  /*6dc0*/  IMAD.MOV R6, RZ, RZ, -R6 ;  /* 0x000000ffff067224 */ /* 0x008fc600078e0a06 */
[----:B------:R-:W-:Y:S01]  /*6dd0*/  SHF.R.U64 R18, R20, UR4, R5 ;  /* 0x0000000414127c19 */ /* 0x000fe20008001205 */
[----:B--2---:R-:W-:Y:S01]  /*6de0*/  IMAD R15, R24, R6, R15 ;  /* 0x00000006180f7224 */ /* 0x004fe200078e020f */
[----:B------:R-:W-:-:S03]  /*6df0*/  SHF.R.U32.HI R23, RZ, UR4, R5 ;  /* 0x00000004ff177c19 */ /* 0x000fc60008011605 */
[----:B------:R-:W-:Y:S02]  /*6e00*/  IMAD.MOV.U32 R4, RZ, RZ, R18 ;  /* 0x000000ffff047224 */ /* 0x000fe400078e0012 */
[----:B------:R-:W-:Y:S01]  /*6e10*/  IMAD.MOV.U32 R5, RZ, RZ, R23 ;  /* 0x000000ffff057224 */ /* 0x000fe200078e0017 */
[----:B-1----:R-:W-:Y:S06]  /*6e20*/  @!P1 BRA `(.L_x_140) ;  /* 0x0000000000289947 */ /* 0x002fec0003800000 */
[----:B------:R-:W-:Y:S02]  /*6e30*/  ULDC UR4, c[0x0][0x64c] ;  /* 0x0001930000047ab9 */ /* 0x000fe40000000800 */
[----:B------:R-:W-:-:S05]  /*6e40*/  IADD3 R5, P1, R18, UR4, RZ ;  /* 0x0000000412057c10 */ /* 0x000fca000ff3e0ff */
[----:B------:R-:W-:-:S04]  /*6e50*/  IMAD.X R23, RZ, RZ, R23, P1 ;  /* 0x000000ffff177224 */ /* 0x000fc800008e0617 */
[----:B------:R-:W-:-:S04]  /*6e60*/  IMAD.WIDE.U32 R6, R23, UR8, RZ ;  /* 0x0000000817067c25 */ /* 0x000fc8000f8e00ff */
[----:B------:R-:W-:-:S04]  /*6e70*/  IMAD.WIDE.U32 R6, P1, R5, UR9, R6 ;  /* 0x0000000905067c25 */ /* 0x000fc8000f820006 */
[----:B------:R-:W-:-:S04]  /*6e80*/  IMAD.WIDE.U32 R4, R5, UR8, RZ ;  /* 0x0000000805047c25 */ /* 0x000fc8000f8e00ff */
[----:B------:R-:W-:Y:S01]  /*6e90*/  IMAD.MOV.U32 R4, RZ, RZ, R7 ;  /* 0x000000ffff047224 */ /* 0x000fe200078e0007 */
[----:B------:R-:W-:Y:S01]  /*6ea0*/  IADD3 RZ, P3, R5, R6, RZ ;  /* 0x0000000605ff7210 */ /* 0x000fe20007f7e0ff */
[----:B------:R-:W-:-:S04]  /*6eb0*/  IMAD.X R5, RZ, RZ, RZ, P1 ;  /* 0x000000ffff057224 */ /* 0x000fc800008e06ff */
[----:B------:R-:W-:-:S08]  /*6ec0*/  IMAD.WIDE.U32.X R4, R23, UR9, R4, P3 ;  /* 0x0000000917047c25 */ /* 0x000fd000098e0404 */
.L_x_140:
[----:B------:R-:W-:Y:S01]  /*6ed0*/  ISETP.NE.AND P1, PT, R2, 0x1, PT ;  /* 0x000000010200780c */ /* 0x000fe20003f25270 */
[----:B------:R-:W-:Y:S01]  /*6ee0*/  ULDC UR4, c[0x0][0x648] ;  /* 0x0001920000047ab9 */ /* 0x000fe20000000800 */
[----:B------:R-:W-:Y:S01]  /*6ef0*/  LOP3.LUT R20, R20, UR17, RZ, 0xc0, !PT ;  /* 0x0000001114147c12 */ /* 0x000fe2000f8ec0ff */
[----:B------:R-:W-:Y:S01]  /*6f00*/  IMAD.MOV R22, RZ, RZ, -R22 ;  /* 0x000000ffff167224 */ /* 0x000fe200078e0a16 */
[----:B------:R-:W-:Y:S01]  /*6f10*/  SHF.R.U64 R5, R4, UR4, R5 ;  /* 0x0000000404057c19 */ /* 0x000fe20008001205 */
[----:B------:R-:W-:Y:S01]  /*6f20*/  ULDC UR4, c[0x0][0x638] ;  /* 0x00018e0000047ab9 */ /* 0x000fe20000000800 */
[----:B------:R-:W-:Y:S01]  /*6f30*/  LOP3.LUT R9, R9, UR16, RZ, 0xc0, !PT ;  /* 0x0000001009097c12 */ /* 0x000fe2000f8ec0ff */
[----:B------:R-:W-:Y:S01]  /*6f40*/  ULDC UR5, c[0x0][0x610] ;  /* 0x0001840000057ab9 */ /* 0x000fe20000000800 */
[----:B------:R-:W-:Y:S02]  /*6f50*/  IMAD.MOV.U32 R4, RZ, RZ, 0x1 ;  /* 0x00000001ff047424 */ /* 0x000fe400078e00ff */
[----:B------:R-:W-:-:S02]  /*6f60*/  IMAD.MOV R7, RZ, RZ, -R5 ;  /* 0x000000ffff077224 */ /* 0x000fc400078e0a05 */
[----:B------:R-:W-:Y:S02]  /*6f70*/  IMAD R20, R5, UR18, R20 ;  /* 0x0000001205147c24 */ /* 0x000fe4000f8e0214 */
[----:B0-----:R-:W-:Y:S02]  /*6f80*/  @P1 IMAD R15, R21, R22, R14 ;  /* 0x00000016150f1224 */ /* 0x001fe400078e020e */
[----:B------:R-:W-:Y:S01]  /*6f90*/  IMAD R18, R7, UR4, R18 ;  /* 0x0000000407127c24 */ /* 0x000fe2000f8e0212 */
[----:B------:R-:W-:Y:S01]  /*6fa0*/  ULDC UR4, c[0x0][0x600] ;  /* 0x0001800000047ab9 */ /* 0x000fe20000000800 */
[----:B------:R-:W-:Y:S02]  /*6fb0*/  IMAD R15, R20, UR5, R15 ;  /* 0x00000005140f7c24 */ /* 0x000fe4000f8e020f */
[----:B------:R-:W-:-:S05]  /*6fc0*/  IMAD R18, R18, UR4, R9 ;  /* 0x0000000412127c24 */ /* 0x000fca000f8e0209 */
[----:B------:R-:W-:Y:S02]  /*6fd0*/  SEL R9, R18, R15, !P1 ;  /* 0x0000000f12097207 */ /* 0x000fe40004800000 */
[----:B------:R-:W-:-:S07]  /*6fe0*/  SEL R7, R15, R18, !P1 ;  /* 0x000000120f077207 */ /* 0x000fce0004800000 */
.L_x_138:
[----:B------:R-:W-:Y:S05]  /*6ff0*/  BSYNC B1 ;  /* 0x0000000000017941 */ /* 0x000fea0003800000 */
.L_x_137:
[----:B------:R-:W-:-:S13]  /*7000*/  LOP3.LUT P1, RZ, R4, 0xff, RZ, 0xc0, !PT ;  /* 0x000000ff04ff7812 */ /* 0x000fda000782c0ff */
[----:B------:R-:W-:Y:S05]  /*7010*/  @P1 BRA `(.L_x_141) ;  /* 0xfffffff4004c1947 */ /* 0x000fea000383ffff */
[----:B------:R-:W-:Y:S05]  /*7020*/  BSYNC B0 ;  /* 0x0000000000007941 */ /* 0x000fea0003800000 */
.L_x_129:
[----:B------:R-:W-:-:S03]  /*7030*/  UMOV UR4, 0xffffffff ;  /* 0xffffffff00047882 */ /* 0x000fc60000000000 */
[----:B------:R-:W-:Y:S05]  /*7040*/  BRA.DIV UR4, `(.L_x_142) ;  /* 0x0000000a04147947 */ /* 0x000fea000b800000 */
[----:B------:R-:W-:-:S13]  /*7050*/  ELECT P6, URZ, PT ;  /* 0x00000000003f782f */ /* 0x000fda00038c0000 */
.L_x_163:
[----:B------:R-:W-:Y:S04]  /*7060*/  BSSY B0, `(.L_x_143) ;  /* 0x000006a000007945 */ /* 0x000fe80003800000 */
[----:B------:R-:W-:Y:S05]  /*7070*/  @!P6 BRA `(.L_x_144) ;  /* 0x0000000400a0e947 */ /* 0x000fea0003800000 */
[----:B------:R-:W-:-:S04]  /*7080*/  LOP3.LUT R19, R19, 0x2, RZ, 0xfc, !PT ;  /* 0x0000000213137812 */ /* 0x000fc800078efcff */
[----:B------:R-:W-:-:S13]  /*7090*/  ISETP.NE.AND P0, PT, R19, 0x3, PT ;  /* 0x000000031300780c */ /* 0x000fda0003f05270 */
[----:B------:R-:W-:Y:S05]  /*70a0*/  @!P0 BRA `(.L_x_145) ;  /* 0x0000000000048947 */ /* 0x000fea0003800000 */
[----:B------:R-:W-:Y:S01]  /*70b0*/  BPT.TRAP 0x1 ;  /* 0x000000040000795c */ /* 0x000fe20000300000 */
.L_x_145:
[----:B------:R-:W0:Y:S01]  /*70c0*/  S2R R3, SR_CgaCtaId ;  /* 0x0000000000037919 */ /* 0x000e220000008800 */
[----:B------:R-:W-:-:S04]  /*70d0*/  MOV R2, 0x400 ;  /* 0x0000040000027802 */ /* 0x000fc80000000f00 */
[----:B0-----:R-:W-:Y:S02]  /*70e0*/  LEA R3, R3, R2, 0x18 ;  /* 0x0000000203037211 */ /* 0x001fe400078ec0ff */
[----:B------:R-:W-:-:S03]  /*70f0*/  SHF.L.U32 R2, R0, 0x1f, RZ ;  /* 0x0000001f00027819 */ /* 0x000fc600000006ff */
[----:B------:R-:W-:-:S04]  /*7100*/  VIADD R3, R3, 0x58 ;  /* 0x0000005803037836 */ /* 0x000fc80000000000 */
[C---:B------:R-:W-:Y:S02]  /*7110*/  IMAD R7, R12.reuse, 0x8, R3 ;  /* 0x000000080c077824 */ /* 0x040fe400078e0203 */
[----:B------:R-:W-:Y:S02]  /*7120*/  VIADD R12, R12, 0x1 ;  /* 0x000000010c0c7836 */ /* 0x000fe40000000000 */
[----:B------:R-:W0:Y:S03]  /*7130*/  SYNCS.PHASECHK.TRANS64.TRYWAIT P0, [R7+URZ], R2 ;  /* 0x00000002070075a7 */ /* 0x000e26000800017f */
[----:B------:R-:W-:-:S04]  /*7140*/  ISETP.NE.AND P1, PT, R12, 0xb, PT ;  /* 0x0000000b0c00780c */ /* 0x000fc80003f25270 */
[----:B------:R-:W-:Y:S02]  /*7150*/  SEL R5, RZ, 0x1, P1 ;  /* 0x00000001ff057807 */ /* 0x000fe40000800000 */
[----:B------:R-:W-:Y:S02]  /*7160*/  SEL R12, R12, RZ, P1 ;  /* 0x000000ff0c0c7207 */ /* 0x000fe40000800000 */
[----:B------:R-:W-:-:S03]  /*7170*/  LOP3.LUT R5, R0, R5, RZ, 0x3c, !PT ;  /* 0x0000000500057212 */ /* 0x000fc600078e3cff */
[----:B------:R-:W-:Y:S01]  /*7180*/  IMAD R9, R12, 0x8, R3 ;  /* 0x000000080c097824 */ /* 0x000fe200078e0203 */
[----:B------:R-:W-:Y:S01]  /*7190*/  SHF.L.U32 R4, R5, 0x1f, RZ ;  /* 0x0000001f05047819 */ /* 0x000fe200000006ff */
[----:B0-----:R-:W-:Y:S06]  /*71a0*/  @!P0 BRA `(.L_x_146) ;  /* 0x0000000400dc8947 */ /* 0x001fec0003800000 */
.L_x_164:
[----:B------:R-:W1:Y:S01]  /*71b0*/  SYNCS.PHASECHK.TRANS64.TRYWAIT P0, [R9+URZ], R4 ;  /* 0x00000004090075a7 */ /* 0x000e62000800017f */
[----:B------:R-:W-:-:S05]  /*71c0*/  VIADD R0, R12, 0x1 ;  /* 0x000000010c007836 */ /* 0x000fca0000000000 */
[----:B------:R-:W-:-:S04]  /*71d0*/  ISETP.NE.AND P1, PT, R0, 0xb, PT ;  /* 0x0000000b0000780c */ /* 0x000fc80003f25270 */
[----:B0-----:R-:W-:Y:S02]  /*71e0*/  SEL R2, RZ, 0x1, P1 ;  /* 0x00000001ff027807 */ /* 0x001fe40000800000 */
[----:B------:R-:W-:Y:S02]  /*71f0*/  SEL R0, R0, RZ, P1 ;  /* 0x000000ff00007207 */ /* 0x000fe40000800000 */
[----:B------:R-:W-:-:S03]  /*7200*/  LOP3.LUT R7, R5, R2, RZ, 0x3c, !PT ;  /* 0x0000000205077212 */ /* 0x000fc600078e3cff */
[----:B------:R-:W-:Y:S01]  /*7210*/  IMAD R6, R0, 0x8, R3 ;  /* 0x0000000800067824 */ /* 0x000fe200078e0203 */
[----:B------:R-:W-:Y:S01]  /*7220*/  SHF.L.U32 R5, R7, 0x1f, RZ ;  /* 0x0000001f07057819 */ /* 0x000fe200000006ff */
[----:B-1----:R-:W-:Y:S06]  /*7230*/  @!P0 BRA `(.L_x_147) ;  /* 0x0000000400cc8947 */ /* 0x002fec0003800000 */
.L_x_165:
[----:B------:R-:W1:Y:S01]  /*7240*/  SYNCS.PHASECHK.TRANS64.TRYWAIT P0, [R6+URZ], R5 ;  /* 0x00000005060075a7 */ /* 0x000e62000800017f */
[----:B------:R-:W-:-:S05]  /*7250*/  VIADD R0, R0, 0x1 ;  /* 0x0000000100007836 */ /* 0x000fca0000000000 */
[----:B------:R-:W-:-:S04]  /*7260*/  ISETP.NE.AND P1, PT, R0, 0xb, PT ;  /* 0x0000000b0000780c */ /* 0x000fc80003f25270 */
[----:B------:R-:W-:Y:S02]  /*7270*/  SEL R2, RZ, 0x1, P1 ;  /* 0x00000001ff027807 */ /* 0x000fe40000800000 */
[----:B------:R-:W-:Y:S02]  /*7280*/  SEL R0, R0, RZ, P1 ;  /* 0x000000ff00007207 */ /* 0x000fe40000800000 */
[----:B------:R-:W-:-:S03]  /*7290*/  LOP3.LUT R7, R7, R2, RZ, 0x3c, !PT ;  /* 0x0000000207077212 */ /* 0x000fc600078e3cff */
[----:B0-----:R-:W-:Y:S01]  /*72a0*/  IMAD R9, R0, 0x8, R3 ;  /* 0x0000000800097824 */ /* 0x001fe200078e0203 */
[----:B------:R-:W-:Y:S01]  /*72b0*/  SHF.L.U32 R4, R7, 0x1f, RZ ;  /* 0x0000001f07047819 */ /* 0x000fe200000006ff */
[----:B-1----:R-:W-:Y:S06]  /*72c0*/  @!P0 BRA `(.L_x_148) ;  /* 0x0000000400bc8947 */ /* 0x002fec0003800000 */
.L_x_166:
        /* <DEDUP_REMOVED lines=9> */
.L_x_167:
        /* <DEDUP_REMOVED lines=9> */
.L_x_168:
        /* <DEDUP_REMOVED lines=9> */
.L_x_169:
        /* <DEDUP_REMOVED lines=9> */
.L_x_170:
        /* <DEDUP_REMOVED lines=9> */
.L_x_171:
        /* <DEDUP_REMOVED lines=9> */
.L_x_172:
[----:B------:R-:W1:Y:S01]  /*7630*/  SYNCS.PHASECHK.TRANS64.TRYWAIT P0, [R9+URZ], R4 ;  /* 0x00000004090075a7 */ /* 0x000e62000800017f */
[----:B------:R-:W-:-:S05]  /*7640*/  VIADD R0, R0, 0x1 ;  /* 0x0000000100007836 */ /* 0x000fca0000000000 */
[----:B------:R-:W-:-:S04]  /*7650*/  ISETP.NE.AND P1, PT, R0, 0xb, PT ;  /* 0x0000000b0000780c */ /* 0x000fc80003f25270 */
[----:B------:R-:W-:Y:S02]  /*7660*/  SEL R2, RZ, 0x1, P1 ;  /* 0x00000001ff027807 */ /* 0x000fe40000800000 */
[----:B------:R-:W-:Y:S02]  /*7670*/  SEL R0, R0, RZ, P1 ;  /* 0x000000ff00007207 */ /* 0x000fe40000800000 */
[----:B------:R-:W-:Y:S01]  /*7680*/  LOP3.LUT R2, R7, R2, RZ, 0x3c, !PT ;  /* 0x0000000207027212 */ /* 0x000fe200078e3cff */
[----:B-1----:R-:W-:Y:S06]  /*7690*/  @!P0 BRA `(.L_x_155) ;  /* 0x0000000400548947 */ /* 0x002fec0003800000 */
.L_x_173:
[----:B------:R-:W-:Y:S01]  /*76a0*/  IMAD R3, R0, 0x8, R3 ;  /* 0x0000000800037824 */ /* 0x000fe200078e0203 */
[----:B------:R-:W-:-:S07]  /*76b0*/  SHF.L.U32 R0, R2, 0x1f, RZ ;  /* 0x0000001f02007819 */ /* 0x000fce00000006ff */
.L_x_156:
[----:B--2---:R2:W3:Y:S02]  /*76c0*/  SYNCS.PHASECHK.TRANS64.TRYWAIT P0, [R3+URZ], R0 ;  /* 0x00000000030075a7 */ /* 0x0044e4000800017f */
[----:B---3--:R-:W-:Y:S05]  /*76d0*/  @!P0 NANOSLEEP.SYNCS 0x989680 ;  /* 0x009896800000895d */ /* 0x008fea0003900000 */
[----:B------:R-:W3:Y:S02]  /*76e0*/  @!P0 SYNCS.PHASECHK.TRANS64 P0, [R3+URZ], R0 ;  /* 0x00000000030085a7 */ /* 0x000ee4000800007f */
[----:B---3--:R-:W-:Y:S05]  /*76f0*/  @!P0 BRA `(.L_x_156) ;  /* 0xfffffffc00f08947 */ /* 0x008fea000383ffff */
.L_x_144:
[----:B------:R-:W-:Y:S05]  /*7700*/  BSYNC B0 ;  /* 0x0000000000007941 */ /* 0x000fea0003800000 */
.L_x_143:
[----:B------:R-:W-:Y:S05]  /*7710*/  EXIT ;  /* 0x000000000000794d */ /* 0x000fea0003800000 */
.L_x_18:
[----:B---3--:R3:W4:Y:S02]  /*7720*/  SYNCS.PHASECHK.TRANS64.TRYWAIT P1, [R3+URZ], R0 ;  /* 0x00000000030075a7 */ /* 0x008724000802017f */
[----:B----4-:R-:W-:Y:S05]  /*7730*/  @!P1 NANOSLEEP.SYNCS 0x989680 ;  /* 0x009896800000995d */ /* 0x010fea0003900000 */
[----:B------:R-:W4:Y:S02]  /*7740*/  @!P1 SYNCS.PHASECHK.TRANS64 P1, [R3+URZ], R0 ;  /* 0x00000000030095a7 */ /* 0x000f24000802007f */
[----:B----4-:R-:W-:Y:S05]  /*7750*/  @!P1 BRA `(.L_x_18) ;  /* 0xfffffffc00f09947 */ /* 0x010fea000383ffff */
[----:B------:R-:W-:Y:S05]  /*7760*/  BRA `(.L_x_17) ;  /* 0xffffff9800f07947 */ /* 0x000fea000383ffff */
.L_x_23:
[----:B-1----:R-:W-:-:S04]  /*7770*/  IMAD.U32 R5, RZ, RZ, UR7 ;  /* 0x00000007ff057e24 */ /* 0x002fc8000f8e00ff */
[----:B------:R1:W2:Y:S03]  /*7780*/  SYNCS.PHASECHK.TRANS64.TRYWAIT P1, [R5+URZ], R4 ;  /* 0x00000004050075a7 */ /* 0x0002a6000802017f */
[----:B--2---:R-:W-:Y:S05]  /*7790*/  @!P1 NANOSLEEP.SYNCS 0x989680 ;  /* 0x009896800000995d */ /* 0x004fea0003900000 */
[----:B------:R-:W2:Y:S02]  /*77a0*/  @!P1 SYNCS.PHASECHK.TRANS64 P1, [R5+URZ], R4 ;  /* 0x00000004050095a7 */ /* 0x000ea4000802007f */
[----:B--2---:R-:W-:Y:S05]  /*77b0*/  @!P1 BRA `(.L_x_23) ;  /* 0xfffffffc00ec9947 */ /* 0x004fea000383ffff */
[----:B------:R-:W-:Y:S05]  /*77c0*/  BRA `(.L_x_22) ;  /* 0xffffffa0007c7947 */ /* 0x000fea000383ffff */
.L_x_130:
[----:B------:R-:W-:Y:S01]  /*77d0*/  BSSY B1, `(.L_x_157) ;  /* 0x0000006000017945 */ /* 0x000fe20003800000 */
[----:B------:R-:W-:-:S07]  /*77e0*/  IMAD.MOV.U32 R15, RZ, RZ, -0x1 ;  /* 0xffffffffff0f7424 */ /* 0x000fce00078e00ff */
[----:B------:R-:W-:Y:S05]  /*77f0*/  WARPSYNC.COLLECTIVE R15, `(.L_x_158) ;  /* 0x000000000f0c7348 */ /* 0x000fea0003c00000 */
[----:B------:R-:W-:Y:S02]  /*7800*/  ELECT P6, UR62, PT ;  /* 0x00000000003e782f */ /* 0x000fe400038c0000 */
[----:B------:R-:W-:Y:S01]  /*7810*/  MOV R14, UR62 ;  /* 0x0000003e000e7c02 */ /* 0x000fe20008000f00 */
[----:B------:R-:W-:Y:S10]  /*7820*/  ENDCOLLECTIVE ;  /* 0x000000000000791b */ /* 0x000ff40003800000 */
.L_x_158:
[----:B------:R-:W-:Y:S05]  /*7830*/  BSYNC B1 ;  /* 0x0000000000017941 */ /* 0x000fea0003800000 */
.L_x_157:
[----:B------:R-:W-:Y:S05]  /*7840*/  BRA `(.L_x_159) ;  /* 0xffffffec004c7947 */ /* 0x000fea000383ffff */
.L_x_133:
[----:B0-----:R0:W1:Y:S02]  /*7850*/  SYNCS.PHASECHK.TRANS64.TRYWAIT P1, [R14+URZ+0x58], R7 ;  /* 0x000058070e0075a7 */ /* 0x001064000802017f */
[----:B-1----:R-:W-:Y:S05]  /*7860*/  @!P1 NANOSLEEP.SYNCS 0x989680 ;  /* 0x009896800000995d */ /* 0x002fea0003900000 */
[----:B------:R-:W1:Y:S02]  /*7870*/  @!P1 SYNCS.PHASECHK.TRANS64 P1, [R14+URZ+0x58], R7 ;  /* 0x000058070e0095a7 */ /* 0x000e64000802007f */
[----:B-1----:R-:W-:Y:S05]  /*7880*/  @!P1 BRA `(.L_x_133) ;  /* 0xfffffffc00f09947 */ /* 0x002fea000383ffff */
[----:B------:R-:W-:Y:S05]  /*7890*/  BRA `(.L_x_160) ;  /* 0xffffffec00807947 */ /* 0x000fea000383ffff */
.L_x_142:
[----:B------:R-:W-:Y:S01]  /*78a0*/  BSSY B0, `(.L_x_161) ;  /* 0x0000006000007945 */ /* 0x000fe20003800000 */
[----:B------:R-:W-:-:S07]  /*78b0*/  IMAD.MOV.U32 R15, RZ, RZ, -0x1 ;  /* 0xffffffffff0f7424 */ /* 0x000fce00078e00ff */
[----:B------:R-:W-:Y:S05]  /*78c0*/  WARPSYNC.COLLECTIVE R15, `(.L_x_162) ;  /* 0x000000000f0c7348 */ /* 0x000fea0003c00000 */
[----:B------:R-:W-:Y:S02]  /*78d0*/  ELECT P6, UR62, PT ;  /* 0x00000000003e782f */ /* 0x000fe400038c0000 */
[----:B------:R-:W-:Y:S01]  /*78e0*/  MOV R14, UR62 ;  /* 0x0000003e000e7c02 */ /* 0x000fe20008000f00 */
[----:B------:R-:W-:Y:S10]  /*78f0*/  ENDCOLLECTIVE ;  /* 0x000000000000791b */ /* 0x000ff40003800000 */
.L_x_162:
[----:B------:R-:W-:Y:S05]  /*7900*/  BSYNC B0 ;  /* 0x0000000000007941 */ /* 0x000fea0003800000 */
.L_x_161:
[----:B------:R-:W-:Y:S05]  /*7910*/  BRA `(.L_x_163) ;  /* 0xfffffff400d07947 */ /* 0x000fea000383ffff */
.L_x_146:
[----:B0-----:R0:W1:Y:S02]  /*7920*/  SYNCS.PHASECHK.TRANS64.TRYWAIT P0, [R7+URZ], R2 ;  /* 0x00000002070075a7 */ /* 0x001064000800017f */
[----:B-1----:R-:W-:Y:S05]  /*7930*/  @!P0 NANOSLEEP.SYNCS 0x989680 ;  /* 0x009896800000895d */ /* 0x002fea0003900000 */
[----:B------:R-:W1:Y:S02]  /*7940*/  @!P0 SYNCS.PHASECHK.TRANS64 P0, [R7+URZ], R2 ;  /* 0x00000002070085a7 */ /* 0x000e64000800007f */
[----:B-1----:R-:W-:Y:S05]  /*7950*/  @!P0 BRA `(.L_x_146) ;  /* 0xfffffffc00f08947 */ /* 0x002fea000383ffff */
[----:B------:R-:W-:Y:S05]  /*7960*/  BRA `(.L_x_164) ;  /* 0xfffffff800107947 */ /* 0x000fea000383ffff */
.L_x_147:
[----:B0-----:R0:W1:Y:S02]  /*7970*/  SYNCS.PHASECHK.TRANS64.TRYWAIT P0, [R9+URZ], R4 ;  /* 0x00000004090075a7 */ /* 0x001064000800017f */
[----:B-1----:R-:W-:Y:S05]  /*7980*/  @!P0 NANOSLEEP.SYNCS 0x989680 ;  /* 0x009896800000895d */ /* 0x002fea0003900000 */
[----:B------:R-:W1:Y:S02]  /*7990*/  @!P0 SYNCS.PHASECHK.TRANS64 P0, [R9+URZ], R4 ;  /* 0x00000004090085a7 */ /* 0x000e64000800007f */
[----:B-1----:R-:W-:Y:S05]  /*79a0*/  @!P0 BRA `(.L_x_147) ;  /* 0xfffffffc00f08947 */ /* 0x002fea000383ffff */
[----:B------:R-:W-:Y:S05]  /*79b0*/  BRA `(.L_x_165) ;  /* 0xfffffff800207947 */ /* 0x000fea000383ffff */
.L_x_148:
[----:B0-----:R0:W1:Y:S02]  /*79c0*/  SYNCS.PHASECHK.TRANS64.TRYWAIT P0, [R6+URZ], R5 ;  /* 0x00000005060075a7 */ /* 0x001064000800017f */
[----:B-1----:R-:W-:Y:S05]  /*79d0*/  @!P0 NANOSLEEP.SYNCS 0x989680 ;  /* 0x009896800000895d */ /* 0x002fea0003900000 */
[----:B------:R-:W1:Y:S02]  /*79e0*/  @!P0 SYNCS.PHASECHK.TRANS64 P0, [R6+URZ], R5 ;  /* 0x00000005060085a7 */ /* 0x000e64000800007f */
[----:B-1----:R-:W-:Y:S05]  /*79f0*/  @!P0 BRA `(.L_x_148) ;  /* 0xfffffffc00f08947 */ /* 0x002fea000383ffff */
[----:B------:R-:W-:Y:S05]  /*7a00*/  BRA `(.L_x_166) ;  /* 0xfffffff800307947 */ /* 0x000fea000383ffff */
.L_x_149:
[----:B0-----:R0:W1:Y:S02]  /*7a10*/  SYNCS.PHASECHK.TRANS64.TRYWAIT P0, [R9+URZ], R4 ;  /* 0x00000004090075a7 */ /* 0x001064000800017f */
[----:B-1----:R-:W-:Y:S05]  /*7a20*/  @!P0 NANOSLEEP.SYNCS 0x989680 ;  /* 0x009896800000895d */ /* 0x002fea0003900000 */
[----:B------:R-:W1:Y:S02]  /*7a30*/  @!P0 SYNCS.PHASECHK.TRANS64 P0, [R9+URZ], R4 ;  /* 0x00000004090085a7 */ /* 0x000e64000800007f */
[----:B-1----:R-:W-:Y:S05]  /*7a40*/  @!P0 BRA `(.L_x_149) ;  /* 0xfffffffc00f08947 */ /* 0x002fea000383ffff */
[----:B------:R-:W-:Y:S05]  /*7a50*/  BRA `(.L_x_167) ;  /* 0xfffffff800407947 */ /* 0x000fea000383ffff */
.L_x_150:
[----:B0-----:R0:W1:Y:S02]  /*7a60*/  SYNCS.PHASECHK.TRANS64.TRYWAIT P0, [R6+URZ], R5 ;  /* 0x00000005060075a7 */ /* 0x001064000800017f */
[----:B-1----:R-:W-:Y:S05]  /*7a70*/  @!P0 NANOSLEEP.SYNCS 0x989680 ;  /* 0x009896800000895d */ /* 0x002fea0003900000 */
[----:B------:R-:W1:Y:S02]  /*7a80*/  @!P0 SYNCS.PHASECHK.TRANS64 P0, [R6+URZ], R5 ;  /* 0x00000005060085a7 */ /* 0x000e64000800007f */
[----:B-1----:R-:W-:Y:S05]  /*7a90*/  @!P0 BRA `(.L_x_150) ;  /* 0xfffffffc00f08947 */ /* 0x002fea000383ffff */
[----:B------:R-:W-:Y:S05]  /*7aa0*/  BRA `(.L_x_168) ;  /* 0xfffffff800507947 */ /* 0x000fea000383ffff */
.L_x_151:
[----:B0-----:R0:W1:Y:S02]  /*7ab0*/  SYNCS.PHASECHK.TRANS64.TRYWAIT P0, [R9+URZ], R4 ;  /* 0x00000004090075a7 */ /* 0x001064000800017f */
[----:B-1----:R-:W-:Y:S05]  /*7ac0*/  @!P0 NANOSLEEP.SYNCS 0x989680 ;  /* 0x009896800000895d */ /* 0x002fea0003900000 */
[----:B------:R-:W1:Y:S02]  /*7ad0*/  @!P0 SYNCS.PHASECHK.TRANS64 P0, [R9+URZ], R4 ;  /* 0x00000004090085a7 */ /* 0x000e64000800007f */
[----:B-1----:R-:W-:Y:S05]  /*7ae0*/  @!P0 BRA `(.L_x_151) ;  /* 0xfffffffc00f08947 */ /* 0x002fea000383ffff */
[----:B------:R-:W-:Y:S05]  /*7af0*/  BRA `(.L_x_169) ;  /* 0xfffffff800607947 */ /* 0x000fea000383ffff */
.L_x_152:
[----:B0-----:R0:W1:Y:S02]  /*7b00*/  SYNCS.PHASECHK.TRANS64.TRYWAIT P0, [R6+URZ], R5 ;  /* 0x00000005060075a7 */ /* 0x001064000800017f */
[----:B-1----:R-:W-:Y:S05]  /*7b10*/  @!P0 NANOSLEEP.SYNCS 0x989680 ;  /* 0x009896800000895d */ /* 0x002fea0003900000 */
[----:B------:R-:W1:Y:S02]  /*7b20*/  @!P0 SYNCS.PHASECHK.TRANS64 P0, [R6+URZ], R5 ;  /* 0x00000005060085a7 */ /* 0x000e64000800007f */
[----:B-1----:R-:W-:Y:S05]  /*7b30*/  @!P0 BRA `(.L_x_152) ;  /* 0xfffffffc00f08947 */ /* 0x002fea000383ffff */
[----:B------:R-:W-:Y:S05]  /*7b40*/  BRA `(.L_x_170) ;  /* 0xfffffff800707947 */ /* 0x000fea000383ffff */
.L_x_153:
[----:B0-----:R0:W1:Y:S02]  /*7b50*/  SYNCS.PHASECHK.TRANS64.TRYWAIT P0, [R9+URZ], R4 ;  /* 0x00000004090075a7 */ /* 0x001064000800017f */
[----:B-1----:R-:W-:Y:S05]  /*7b60*/  @!P0 NANOSLEEP.SYNCS 0x989680 ;  /* 0x009896800000895d */ /* 0x002fea0003900000 */
[----:B------:R-:W1:Y:S02]  /*7b70*/  @!P0 SYNCS.PHASECHK.TRANS64 P0, [R9+URZ], R4 ;  /* 0x00000004090085a7 */ /* 0x000e64000800007f */
[----:B-1----:R-:W-:Y:S05]  /*7b80*/  @!P0 BRA `(.L_x_153) ;  /* 0xfffffffc00f08947 */ /* 0x002fea000383ffff */
[----:B------:R-:W-:Y:S05]  /*7b90*/  BRA `(.L_x_171) ;  /* 0xfffffff800807947 */ /* 0x000fea000383ffff */
.L_x_154:
[----:B0-----:R0:W1:Y:S02]  /*7ba0*/  SYNCS.PHASECHK.TRANS64.TRYWAIT P0, [R6+URZ], R5 ;  /* 0x00000005060075a7 */ /* 0x001064000800017f */
[----:B-1----:R-:W-:Y:S05]  /*7bb0*/  @!P0 NANOSLEEP.SYNCS 0x989680 ;  /* 0x009896800000895d */ /* 0x002fea0003900000 */
[----:B------:R-:W1:Y:S02]  /*7bc0*/  @!P0 SYNCS.PHASECHK.TRANS64 P0, [R6+URZ], R5 ;  /* 0x00000005060085a7 */ /* 0x000e64000800007f */
[----:B-1----:R-:W-:Y:S05]  /*7bd0*/  @!P0 BRA `(.L_x_154) ;  /* 0xfffffffc00f08947 */ /* 0x002fea000383ffff */
[----:B------:R-:W-:Y:S05]  /*7be0*/  BRA `(.L_x_172) ;  /* 0xfffffff800907947 */ /* 0x000fea000383ffff */
.L_x_155:
[----:B-1----:R1:W2:Y:S02]  /*7bf0*/  SYNCS.PHASECHK.TRANS64.TRYWAIT P0, [R9+URZ], R4 ;  /* 0x00000004090075a7 */ /* 0x0022a4000800017f */
[----:B--2---:R-:W-:Y:S05]  /*7c00*/  @!P0 NANOSLEEP.SYNCS 0x989680 ;  /* 0x009896800000895d */ /* 0x004fea0003900000 */
[----:B------:R-:W2:Y:S02]  /*7c10*/  @!P0 SYNCS.PHASECHK.TRANS64 P0, [R9+URZ], R4 ;  /* 0x00000004090085a7 */ /* 0x000ea4000800007f */
[----:B--2---:R-:W-:Y:S05]  /*7c20*/  @!P0 BRA `(.L_x_155) ;  /* 0xfffffffc00f08947 */ /* 0x004fea000383ffff */
[----:B------:R-:W-:Y:S05]  /*7c30*/  BRA `(.L_x_173) ;  /* 0xfffffff800987947 */ /* 0x000fea000383ffff */
.L_x_174:
[----:B------:R-:W-:-:S00]  /*7c40*/  BRA `(.L_x_174) ;  /* 0xfffffffc00fc7947 */ /* 0x000fc0000383ffff */
[----:B------:R-:W-:-:S00]  /*7c50*/  NOP ;  /* 0x0000000000007918 */ /* 0x000fc00000000000 */
        /* <DEDUP_REMOVED lines=10> */
.L_x_175:


//--------------------- .nv.global.init           --------------------------
	.section	.nv.global.init,"aw",@progbits
.nv.global.init:
	.type		$str$22,@object
	.size		$str$22,($str$23 - $str$22)
$str$22:
        /*0000*/ 	.byte	0x6b, 0x5f, 0x74, 0x69, 0x6c, 0x65, 0x5f, 0x63, 0x6f, 0x75, 0x6e, 0x74, 0x20, 0x3e, 0x3d, 0x20
        /*0010*/ 	.byte	0x31, 0x00
	.type		$str$23,@object
	.size		$str$23,(__unnamed_1 - $str$23)
$str$23:
        /*0012*/ 	.byte	0x2f, 0x74, 0x6d, 0x70, 0x2f, 0x63, 0x75, 0x74, 0x6c, 0x61, 0x73, 0x73, 0x5f, 0x73, 0x77, 0x65
        /*0022*/ 	.byte	0x65, 0x70, 0x5f, 0x73, 0x72, 0x63, 0x2f, 0x69, 0x6e, 0x63, 0x6c, 0x75, 0x64, 0x65, 0x2f, 0x63
        /*0032*/ 	.byte	0x75, 0x74, 0x6c, 0x61, 0x73, 0x73, 0x2f, 0x67, 0x65, 0x6d, 0x6d, 0x2f, 0x63, 0x6f, 0x6c, 0x6c
        /*0042*/ 	.byte	0x65, 0x63, 0x74, 0x69, 0x76, 0x65, 0x2f, 0x73, 0x6d, 0x39, 0x30, 0x5f, 0x6d, 0x6d, 0x61, 0x5f
        /*0052*/ 	.byte	0x74, 0x6d, 0x61, 0x5f, 0x67, 0x6d, 0x6d, 0x61, 0x5f, 0x73, 0x73, 0x5f, 0x77, 0x61, 0x72, 0x70
        /*0062*/ 	.byte	0x73, 0x70, 0x65, 0x63, 0x69, 0x61, 0x6c, 0x69, 0x7a, 0x65, 0x64, 0x2e, 0x68, 0x70, 0x70, 0x00
	.type		__unnamed_1,@object
	.size		__unnamed_1,(.L_0 - __unnamed_1)
__unnamed_1:
        /*0072*/ 	.byte	0x76, 0x6f, 0x69, 0x64, 0x20, 0x63, 0x75, 0x74, 0x6c, 0x61, 0x73, 0x73, 0x3a, 0x3a, 0x67, 0x65
        /* <DEDUP_REMOVED lines=179> */
        /*0bb2*/ 	.byte	0x69, 0x64, 0x65, 0x6e, 0x74, 0x69, 0x74, 0x79, 0x5d, 0x00
.L_0:


//--------------------- .nv.shared._ZN7cutlass13device_kernelINS_4gemm6kernel13GemmUniversalIN4cute5tupleIJiiiiEEENS1_10collective13CollectiveMmaINS1_34MainloopSm90TmaGmmaWarpSpecializedILi11ENS5_IJNS4_1CILi1EEESB_SB_EEENS1_35KernelTmaWarpSpecializedCooperativeEEENS5_IJNSA_ILi256EEENSA_ILi48EEENSA_ILi32EEEEEENS_6half_tENS5_IJlSB_lEEESJ_SK_NS4_8TiledMMAINS4_8MMA_AtomIJNS4_4SM904GMMA25MMA_64x16x16_F32F16F16_SSILNSO_5MajorE0ELSQ_0ELNSO_7ScaleInE1ELSR_1EEEEEENS4_6LayoutINS5_IJNSA_ILi2EEESB_SB_EEENS5_IJSB_NSA_ILi0EEESX_EEEEENS5_IJNS4_10UnderscoreES10_S10_EEEEENS4_13SM90_TMA_LOADENS4_14ComposedLayoutINS4_7SwizzleILi2ELi4ELi3EEENS4_18smem_ptr_flag_bitsILi16EEENSU_INS5_IJNSA_ILi8EEESH_EEENS5_IJSH_SB_EEEEEEEvNS4_8identityES13_S1D_vS1E_EENS_8epilogue10collective6detail29Sm90TmaWarpSpecializedAdapterINS1H_15DefaultEpilogueISJ_SK_SK_NS1G_6thread17LinearCombinationISJ_Li1EffLNS1L_9ScaleType4KindE0ELNS_15FloatRoundStyleE2ESJ_EENS1_15EpilogueDefaultEEEEEvvEEEEvNT_6ParamsE --------------------------
	.section	.nv.shared._ZN7cutlass13device_kernelINS_4gemm6kernel13GemmUniversalIN4cute5tupleIJiiiiEEENS1_10collective13CollectiveMmaINS1_34MainloopSm90TmaGmmaWarpSpecializedILi11ENS5_IJNS4_1CILi1EEESB_SB_EEENS1_35KernelTmaWarpSpecializedCooperativeEEENS5_IJNSA_ILi256EEENSA_ILi48EEENSA_ILi32EEEEEENS_6half_tENS5_IJlSB_lEEESJ_SK_NS4_8TiledMMAINS4_8MMA_AtomIJNS4_4SM904GMMA25MMA_64x16x16_F32F16F16_SSILNSO_5MajorE0ELSQ_0ELNSO_7ScaleInE1ELSR_1EEEEEENS4_6LayoutINS5_IJNSA_ILi2EEESB_SB_EEENS5_IJSB_NSA_ILi0EEESX_EEEEENS5_IJNS4_10UnderscoreES10_S10_EEEEENS4_13SM90_TMA_LOADENS4_14ComposedLayoutINS4_7SwizzleILi2ELi4ELi3EEENS4_18smem_ptr_flag_bitsILi16EEENSU_INS5_IJNSA_ILi8EEESH_EEENS5_IJSH_SB_EEEEEEEvNS4_8identityES13_S1D_vS1E_EENS_8epilogue10collective6detail29Sm90TmaWarpSpecializedAdapterINS1H_15DefaultEpilogueISJ_SK_SK_NS1G_6thread17LinearCombinationISJ_Li1EffLNS1L_9ScaleType4KindE0ELNS_15FloatRoundStyleE2ESJ_EENS1_15EpilogueDefaultEEEEEvvEEEEvNT_6ParamsE,"aw",@nobits
	.sectionflags	@""
	.align	16
	.zero		1024


//--------------------- .nv.shared.reserved.0     --------------------------
	.section	.nv.shared.reserved.0,"aw",@nobits
	.weak		__nv_reservedSMEM_offset_0_alias
	.size		__nv_reservedSMEM_offset_0_alias, 0, 0
	.other		__nv_reservedSMEM_offset_0_alias,@"STO_CUDA_RESERVED_SHARED STV_DEFAULT"
__nv_reservedSMEM_offset_0_alias:
	.zero		0


//--------------------- .nv.global                --------------------------
	.section	.nv.global,"aw",@nobits
.nv.global:
	.type		_ZN40_INTERNAL_9a2b7e39_4_k_cu_e34d59d6_149904cute1_E,@object
	.size		_ZN40_INTERNAL_9a2b7e39_4_k_cu_e34d59d6_149904cute1_E,(_ZN40_INTERNAL_9a2b7e39_4_k_cu_e34d59d6_149904cuda3std3__45__cpo6cbeginE - _ZN40_INTERNAL_9a2b7e39_4_k_cu_e34d59d6_149904cute1_E)
_ZN40_INTERNAL_9a2b7e39_4_k_cu_e34d59d6_149904cute1_E:
	.zero		1
	.type		_ZN40_INTERNAL_9a2b7e39_4_k_cu_e34d59d6_149904cuda3std3__45__cpo6cbeginE,@object
	.size		_ZN40_INTERNAL_9a2b7e39_4_k_cu_e34d59d6_149904cuda3std3__45__cpo6cbeginE,(_ZN40_INTERNAL_9a2b7e39_4_k_cu_e34d59d6_149904cuda3std3__48in_placeE - _ZN40_INTERNAL_9a2b7e39_4_k_cu_e34d59d6_149904cuda3std3__45__cpo6cbeginE)
_ZN40_INTERNAL_9a2b7e39_4_k_cu_e34d59d6_149904cuda3std3__45__cpo6cbeginE:
	.zero		1
	.type		_ZN40_INTERNAL_9a2b7e39_4_k_cu_e34d59d6_149904cuda3std3__48in_placeE,@object
	.size		_ZN40_INTERNAL_9a2b7e39_4_k_cu_e34d59d6_149904cuda3std3__48in_placeE,(_ZN40_INTERNAL_9a2b7e39_4_k_cu_e34d59d6_149904cuda3std6ranges3__45__cpo9iter_moveE - _ZN40_INTERNAL_9a2b7e39_4_k_cu_e34d59d6_149904cuda3std3__48in_placeE)
_ZN40_INTERNAL_9a2b7e39_4_k_cu_e34d59d6_149904cuda3std3__48in_placeE:
	.zero		1
	.type		_ZN40_INTERNAL_9a2b7e39_4_k_cu_e34d59d6_149904cuda3std6ranges3__45__cpo9iter_moveE,@object
	.size		_ZN40_INTERNAL_9a2b7e39_4_k_cu_e34d59d6_149904cuda3std6ranges3__45__cpo9iter_moveE,(_ZN40_INTERNAL_9a2b7e39_4_k_cu_e34d59d6_149904cuda3std3__45__cpo5beginE - _ZN40_INTERNAL_9a2b7e39_4_k_cu_e34d59d6_149904cuda3std6ranges3__45__cpo9iter_moveE)
_ZN40_INTERNAL_9a2b7e39_4_k_cu_e34d59d6_149904cuda3std6ranges3__45__cpo9iter_moveE:
	.zero		1
	.type		_ZN40_INTERNAL_9a2b7e39_4_k_cu_e34d59d6_149904cuda3std3__45__cpo5beginE,@object
	.size		_ZN40_INTERNAL_9a2b7e39_4_k_cu_e34d59d6_149904cuda3std3__45__cpo5beginE,(_ZN40_INTERNAL_9a2b7e39_4_k_cu_e34d59d6_149904cuda3std3__442_GLOBAL__N__9a2b7e39_4_k_cu_e34d59d6_149906ignoreE - _ZN40_INTERNAL_9a2b7e39_4_k_cu_e34d59d6_149904cuda3std3__45__cpo5beginE)
_ZN40_INTERNAL_9a2b7e39_4_k_cu_e34d59d6_149904cuda3std3__45__cpo5beginE:
	.zero		1
	.type		_ZN40_INTERNAL_9a2b7e39_4_k_cu_e34d59d6_149904cuda3std3__442_GLOBAL__N__9a2b7e39_4_k_cu_e34d59d6_149906ignoreE,@object
	.size		_ZN40_INTERNAL_9a2b7e39_4_k_cu_e34d59d6_149904cuda3std3__442_GLOBAL__N__9a2b7e39_4_k_cu_e34d59d6_149906ignoreE,(_ZN40_INTERNAL_9a2b7e39_4_k_cu_e34d59d6_149904cute7productE - _ZN40_INTERNAL_9a2b7e39_4_k_cu_e34d59d6_149904cuda3std3__442_GLOBAL__N__9a2b7e39_4_k_cu_e34d59d6_149906ignoreE)
_ZN40_INTERNAL_9a2b7e39_4_k_cu_e34d59d6_149904cuda3std3__442_GLOBAL__N__9a2b7e39_4_k_cu_e34d59d6_149906ignoreE:
	.zero		1
	.type		_ZN40_INTERNAL_9a2b7e39_4_k_cu_e34d59d6_149904cute7productE,@object
	.size		_ZN40_INTERNAL_9a2b7e39_4_k_cu_e34d59d6_149904cute7productE,(_ZN40_INTERNAL_9a2b7e39_4_k_cu_e34d59d6_149904cuda3std3__45__cpo3endE - _ZN40_INTERNAL_9a2b7e39_4_k_cu_e34d59d6_149904cute7productE)
_ZN40_INTERNAL_9a2b7e39_4_k_cu_e34d59d6_149904cute7productE:
	.zero		1
	.type		_ZN40_INTERNAL_9a2b7e39_4_k_cu_e34d59d6_149904cuda3std3__45__cpo3endE,@object
	.size		_ZN40_INTERNAL_9a2b7e39_4_k_cu_e34d59d6_149904cuda3std3__45__cpo3endE,(_ZN40_INTERNAL_9a2b7e39_4_k_cu_e34d59d6_149904cuda3std3__419piecewise_constructE - _ZN40_INTERNAL_9a2b7e39_4_k_cu_e34d59d6_149904cuda3std3__45__cpo3endE)
_ZN40_INTERNAL_9a2b7e39_4_k_cu_e34d59d6_149904cuda3std3__45__cpo3endE:
	.zero		1
	.type		_ZN40_INTERNAL_9a2b7e39_4_k_cu_e34d59d6_149904cuda3std3__419piecewise_constructE,@object
	.size		_ZN40_INTERNAL_9a2b7e39_4_k_cu_e34d59d6_149904cuda3std3__419piecewise_constructE,(_ZN40_INTERNAL_9a2b7e39_4_k_cu_e34d59d6_149904cuda3std3__45__cpo4cendE - _ZN40_INTERNAL_9a2b7e39_4_k_cu_e34d59d6_149904cuda3std3__419piecewise_constructE)
_ZN40_INTERNAL_9a2b7e39_4_k_cu_e34d59d6_149904cuda3std3__419piecewise_constructE:
	.zero		1
	.type		_ZN40_INTERNAL_9a2b7e39_4_k_cu_e34d59d6_149904cuda3std3__45__cpo4cendE,@object
	.size		_ZN40_INTERNAL_9a2b7e39_4_k_cu_e34d59d6_149904cuda3std3__45__cpo4cendE,(_ZN40_INTERNAL_9a2b7e39_4_k_cu_e34d59d6_149904cuda3std6ranges3__45__cpo4swapE - _ZN40_INTERNAL_9a2b7e39_4_k_cu_e34d59d6_149904cuda3std3__45__cpo4cendE)
_ZN40_INTERNAL_9a2b7e39_4_k_cu_e34d59d6_149904cuda3std3__45__cpo4cendE:
	.zero		1
	.type		_ZN40_INTERNAL_9a2b7e39_4_k_cu_e34d59d6_149904cuda3std6ranges3__45__cpo4swapE,@object
	.size		_ZN40_INTERNAL_9a2b7e39_4_k_cu_e34d59d6_149904cuda3std6ranges3__45__cpo4swapE,(.L_8 - _ZN40_INTERNAL_9a2b7e39_4_k_cu_e34d59d6_149904cuda3std6ranges3__45__cpo4swapE)
_ZN40_INTERNAL_9a2b7e39_4_k_cu_e34d59d6_149904cuda3std6ranges3__45__cpo4swapE:
	.zero		1
.L_8:


//--------------------- .nv.constant0._ZN7cutlass13device_kernelINS_4gemm6kernel13GemmUniversalIN4cute5tupleIJiiiiEEENS1_10collective13CollectiveMmaINS1_34MainloopSm90TmaGmmaWarpSpecializedILi11ENS5_IJNS4_1CILi1EEESB_SB_EEENS1_35KernelTmaWarpSpecializedCooperativeEEENS5_IJNSA_ILi256EEENSA_ILi48EEENSA_ILi32EEEEEENS_6half_tENS5_IJlSB_lEEESJ_SK_NS4_8TiledMMAINS4_8MMA_AtomIJNS4_4SM904GMMA25MMA_64x16x16_F32F16F16_SSILNSO_5MajorE0ELSQ_0ELNSO_7ScaleInE1ELSR_1EEEEEENS4_6LayoutINS5_IJNSA_ILi2EEESB_SB_EEENS5_IJSB_NSA_ILi0EEESX_EEEEENS5_IJNS4_10UnderscoreES10_S10_EEEEENS4_13SM90_TMA_LOADENS4_14ComposedLayoutINS4_7SwizzleILi2ELi4ELi3EEENS4_18smem_ptr_flag_bitsILi16EEENSU_INS5_IJNSA_ILi8EEESH_EEENS5_IJSH_SB_EEEEEEEvNS4_8identityES13_S1D_vS1E_EENS_8epilogue10collective6detail29Sm90TmaWarpSpecializedAdapterINS1H_15DefaultEpilogueISJ_SK_SK_NS1G_6thread17LinearCombinationISJ_Li1EffLNS1L_9ScaleType4KindE0ELNS_15FloatRoundStyleE2ESJ_EENS1_15EpilogueDefaultEEEEEvvEEEEvNT_6ParamsE --------------------------
	.section	.nv.constant0._ZN7cutlass13device_kernelINS_4gemm6kernel13GemmUniversalIN4cute5tupleIJiiiiEEENS1_10collective13CollectiveMmaINS1_34MainloopSm90TmaGmmaWarpSpecializedILi11ENS5_IJNS4_1CILi1EEESB_SB_EEENS1_35KernelTmaWarpSpecializedCooperativeEEENS5_IJNSA_ILi256EEENSA_ILi48EEENSA_ILi32EEEEEENS_6half_tENS5_IJlSB_lEEESJ_SK_NS4_8TiledMMAINS4_8MMA_AtomIJNS4_4SM904GMMA25MMA_64x16x16_F32F16F16_SSILNSO_5MajorE0ELSQ_0ELNSO_7ScaleInE1ELSR_1EEEEEENS4_6LayoutINS5_IJNSA_ILi2EEESB_SB_EEENS5_IJSB_NSA_ILi0EEESX_EEEEENS5_IJNS4_10UnderscoreES10_S10_EEEEENS4_13SM90_TMA_LOADENS4_14ComposedLayoutINS4_7SwizzleILi2ELi4ELi3EEENS4_18smem_ptr_flag_bitsILi16EEENSU_INS5_IJNSA_ILi8EEESH_EEENS5_IJSH_SB_EEEEEEEvNS4_8identityES13_S1D_vS1E_EENS_8epilogue10collective6detail29Sm90TmaWarpSpecializedAdapterINS1H_15DefaultEpilogueISJ_SK_SK_NS1G_6thread17LinearCombinationISJ_Li1EffLNS1L_9ScaleType4KindE0ELNS_15FloatRoundStyleE2ESJ_EENS1_15EpilogueDefaultEEEEEvvEEEEvNT_6ParamsE,"a",@progbits
	.sectionflags	@""
	.align	4
.nv.constant0._ZN7cutlass13device_kernelINS_4gemm6kernel13GemmUniversalIN4cute5tupleIJiiiiEEENS1_10collective13CollectiveMmaINS1_34MainloopSm90TmaGmmaWarpSpecializedILi11ENS5_IJNS4_1CILi1EEESB_SB_EEENS1_35KernelTmaWarpSpecializedCooperativeEEENS5_IJNSA_ILi256EEENSA_ILi48EEENSA_ILi32EEEEEENS_6half_tENS5_IJlSB_lEEESJ_SK_NS4_8TiledMMAINS4_8MMA_AtomIJNS4_4SM904GMMA25MMA_64x16x16_F32F16F16_SSILNSO_5MajorE0ELSQ_0ELNSO_7ScaleInE1ELSR_1EEEEEENS4_6LayoutINS5_IJNSA_ILi2EEESB_SB_EEENS5_IJSB_NSA_ILi0EEESX_EEEEENS5_IJNS4_10UnderscoreES10_S10_EEEEENS4_13SM90_TMA_LOADENS4_14ComposedLayoutINS4_7SwizzleILi2ELi4ELi3EEENS4_18smem_ptr_flag_bitsILi16EEENSU_INS5_IJNSA_ILi8EEESH_EEENS5_IJSH_SB_EEEEEEEvNS4_8identityES13_S1D_vS1E_EENS_8epilogue10collective6detail29Sm90TmaWarpSpecializedAdapterINS1H_15DefaultEpilogueISJ_SK_SK_NS1G_6thread17LinearCombinationISJ_Li1EffLNS1L_9ScaleType4KindE0ELNS_15FloatRoundStyleE2ESJ_EENS1_15EpilogueDefaultEEEEEvvEEEEvNT_6ParamsE:
	.zero		1664


//--------------------- SYMBOLS --------------------------

	.type		.nv.reservedSmem.offset0,@object
	.size		.nv.reservedSmem.offset0,0x4
	.type		__assertfail,@function
